//
// Generated by NVIDIA NVVM Compiler
//
// Compiler Build ID: CL-36424714
// Cuda compilation tools, release 13.0, V13.0.88
// Based on NVVM 20.0.0
//

.version 9.0
.target sm_100
.address_size 64

	// .globl	_Z6kernelPhii

.visible .entry _Z6kernelPhii(
	.param .u64 .ptr .align 1 _Z6kernelPhii_param_0,
	.param .u32 _Z6kernelPhii_param_1,
	.param .u32 _Z6kernelPhii_param_2
)
{
	.reg .pred 	%p<20>;
	.reg .b16 	%rs<2>;
	.reg .b32 	%r<20>;
	.reg .b32 	%f<85>;
	.reg .b64 	%rd<7>;
	.reg .b64 	%fd<4>;

	ld.param.u64 	%rd2, [_Z6kernelPhii_param_0];
	ld.param.u32 	%r4, [_Z6kernelPhii_param_1];
	ld.param.u32 	%r6, [_Z6kernelPhii_param_2];
	cvta.to.global.u64 	%rd1, %rd2;
	mov.u32 	%r7, %tid.x;
	mov.u32 	%r8, %ctaid.x;
	mov.u32 	%r9, %ntid.x;
	mad.lo.s32 	%r1, %r8, %r9, %r7;
	mov.u32 	%r10, %tid.y;
	mov.u32 	%r11, %ctaid.y;
	mov.u32 	%r12, %ntid.y;
	mad.lo.s32 	%r13, %r11, %r12, %r10;
	setp.ge.s32 	%p1, %r1, %r4;
	setp.ge.s32 	%p2, %r13, %r6;
	or.pred  	%p3, %p1, %p2;
	@%p3 bra 	$L__BB0_17;
	not.b32 	%r14, %r13;
	add.s32 	%r15, %r6, %r14;
	mad.lo.s32 	%r16, %r15, %r4, %r1;
	mul.lo.s32 	%r3, %r16, 3;
	cvt.rn.f32.s32 	%f15, %r1;
	cvt.rn.f32.s32 	%f16, %r4;
	div.rn.f32 	%f17, %f15, %f16;
	cvt.rn.f32.u32 	%f18, %r13;
	cvt.rn.f32.u32 	%f19, %r6;
	div.rn.f32 	%f20, %f18, %f19;
	mul.f32 	%f21, %f20, 0f3F000000;
	add.f32 	%f22, %f17, %f21;
	fma.rn.f32 	%f23, %f17, 0f3E800000, %f20;
	fma.rn.f32 	%f24, %f17, 0f3E800000, %f21;
	add.f32 	%f25, %f22, 0fBF000000;
	add.f32 	%f26, %f23, 0fBF800000;
	add.f32 	%f27, %f24, 0fBE800000;
	mul.f32 	%f28, %f25, %f25;
	fma.rn.f32 	%f29, %f26, %f26, %f28;
	fma.rn.f32 	%f30, %f27, %f27, %f29;
	sqrt.rn.f32 	%f31, %f30;
	rcp.rn.f32 	%f32, %f31;
	mul.f32 	%f1, %f25, %f32;
	mul.f32 	%f2, %f26, %f32;
	mul.f32 	%f3, %f27, %f32;
	abs.f32 	%f33, %f1;
	cvt.f64.f32 	%fd1, %f33;
	setp.lt.f64 	%p4, %fd1, 0d3E45798EE2308C3A;
	@%p4 bra 	$L__BB0_16;
	rcp.rn.f32 	%f34, %f1;
	mul.f32 	%f35, %f34, 0f3ECCCCCD;
	setp.gt.f32 	%p5, %f35, %f34;
	selp.f32 	%f36, %f34, %f35, %p5;
	selp.f32 	%f37, %f35, %f34, %p5;
	max.f32 	%f10, %f36, 0fFF800000;
	min.f32 	%f11, %f37, 0f7F800000;
	setp.gt.f32 	%p6, %f10, %f11;
	@%p6 bra 	$L__BB0_16;
	abs.f32 	%f38, %f2;
	cvt.f64.f32 	%fd2, %f38;
	setp.lt.f64 	%p7, %fd2, 0d3E45798EE2308C3A;
	@%p7 bra 	$L__BB0_16;
	rcp.rn.f32 	%f39, %f2;
	mul.f32 	%f40, %f39, 0f3ECCCCCD;
	neg.f32 	%f41, %f39;
	setp.gt.f32 	%p8, %f40, %f41;
	selp.f32 	%f42, %f41, %f40, %p8;
	selp.f32 	%f43, %f40, %f41, %p8;
	max.f32 	%f4, %f10, %f42;
	min.f32 	%f5, %f11, %f43;
	setp.gt.f32 	%p9, %f4, %f5;
	@%p9 bra 	$L__BB0_16;
	abs.f32 	%f44, %f3;
	cvt.f64.f32 	%fd3, %f44;
	setp.lt.f64 	%p10, %fd3, 0d3E45798EE2308C3A;
	@%p10 bra 	$L__BB0_16;
	rcp.rn.f32 	%f45, %f3;
	mul.f32 	%f46, %f45, 0f3ECCCCCD;
	setp.gt.f32 	%p11, %f46, %f45;
	selp.f32 	%f47, %f45, %f46, %p11;
	selp.f32 	%f48, %f46, %f45, %p11;
	max.f32 	%f6, %f4, %f47;
	min.f32 	%f49, %f5, %f48;
	setp.gt.f32 	%p12, %f6, %f49;
	mov.f32 	%f80, 0f42FF0000;
	mov.f32 	%f81, 0f42FF0000;
	@%p12 bra 	$L__BB0_16;
	fma.rn.f32 	%f7, %f1, %f6, 0f00000000;
	fma.rn.f32 	%f8, %f2, %f6, 0f00000000;
	fma.rn.f32 	%f9, %f3, %f6, 0f00000000;
	add.f32 	%f52, %f7, 0fBECCCCCD;
	abs.f32 	%f53, %f52;
	setp.lt.f32 	%p13, %f53, 0f38D1B717;
	mov.f32 	%f82, 0f00000000;
	mov.f32 	%f83, %f80;
	mov.f32 	%f84, %f81;
	@%p13 bra 	$L__BB0_14;
	add.f32 	%f56, %f7, 0fBF800000;
	abs.f32 	%f57, %f56;
	setp.lt.f32 	%p14, %f57, 0f38D1B717;
	mov.f32 	%f82, 0f437F0000;
	mov.f32 	%f79, 0f42FF0000;
	mov.f32 	%f83, %f80;
	mov.f32 	%f84, %f81;
	@%p14 bra 	$L__BB0_14;
	add.f32 	%f60, %f8, 0fBECCCCCD;
	abs.f32 	%f61, %f60;
	setp.lt.f32 	%p15, %f61, 0f38D1B717;
	mov.f32 	%f83, 0f00000000;
	mov.f32 	%f82, %f79;
	mov.f32 	%f84, %f81;
	@%p15 bra 	$L__BB0_14;
	add.f32 	%f64, %f8, 0f3F800000;
	abs.f32 	%f65, %f64;
	setp.lt.f32 	%p16, %f65, 0f38D1B717;
	mov.f32 	%f83, 0f437F0000;
	mov.f32 	%f82, %f79;
	mov.f32 	%f84, %f81;
	@%p16 bra 	$L__BB0_14;
	add.f32 	%f68, %f9, 0fBECCCCCD;
	abs.f32 	%f69, %f68;
	setp.lt.f32 	%p17, %f69, 0f38D1B717;
	mov.f32 	%f84, 0f00000000;
	mov.f32 	%f82, %f79;
	mov.f32 	%f83, %f80;
	@%p17 bra 	$L__BB0_14;
	add.f32 	%f71, %f9, 0fBF800000;
	abs.f32 	%f72, %f71;
	setp.geu.f32 	%p18, %f72, 0f38D1B717;
	mov.f32 	%f82, %f79;
	mov.f32 	%f83, %f80;
	mov.f32 	%f84, %f81;
	@%p18 bra 	$L__BB0_14;
	mov.f32 	%f84, 0f437F0000;
	mov.f32 	%f82, %f79;
	mov.f32 	%f83, %f80;
$L__BB0_14:
	mul.f32 	%f75, %f8, %f8;
	fma.rn.f32 	%f76, %f7, %f7, %f75;
	fma.rn.f32 	%f77, %f9, %f9, %f76;
	sqrt.rn.f32 	%f78, %f77;
	setp.ltu.f32 	%p19, %f78, 0f00000000;
	@%p19 bra 	$L__BB0_16;
	cvt.rzi.u32.f32 	%r17, %f82;
	cvt.s64.s32 	%rd3, %r3;
	add.s64 	%rd4, %rd1, %rd3;
	st.global.u8 	[%rd4], %r17;
	cvt.rzi.u32.f32 	%r18, %f83;
	st.global.u8 	[%rd4+1], %r18;
	cvt.rzi.u32.f32 	%r19, %f84;
	st.global.u8 	[%rd4+2], %r19;
	bra.uni 	$L__BB0_17;
$L__BB0_16:
	cvt.s64.s32 	%rd5, %r3;
	add.s64 	%rd6, %rd1, %rd5;
	mov.b16 	%rs1, 0;
	st.global.u8 	[%rd6], %rs1;
	st.global.u8 	[%rd6+1], %rs1;
	st.global.u8 	[%rd6+2], %rs1;
$L__BB0_17:
	ret;

}


// ===== COMPILED SASS (sm_100) =====

	.target	sm_100

	.elftype	@"ET_EXEC"


//--------------------- .note.nv.tkinfo           --------------------------
	.section	.note.nv.tkinfo,"",@"SHT_NOTE"
	.sectionflags	@"SHF_NOTE_NV_TKINFO"
	.tkinfo
        /*0018*/ 	.word	0x00000002
        /*0030*/ 	.string	""
        /*0030*/ 	.string	"ptxas"
        /*0030*/ 	.string	"Cuda compilation tools, release 13.0, V13.0.88"
        /*0030*/ 	.string	"Build cuda_13.0.r13.0/compiler.36424714_0"
        /*0030*/ 	.string	"-arch sm_100 -m 64 "



//--------------------- .note.nv.cuinfo           --------------------------
	.section	.note.nv.cuinfo,"",@"SHT_NOTE"
	.sectionflags	@"SHF_NOTE_NV_CUINFO"
        /*0018*/ 	.short	0x0002
        /*001a*/ 	.short	0x0064
        /*001c*/ 	.short	0x0082
	.zero		2


//--------------------- .nv.info                  --------------------------
	.section	.nv.info,"",@"SHT_CUDA_INFO"
	.align	4


	//----- nvinfo : EIATTR_REGCOUNT
	.align		4
        /*0000*/ 	.byte	0x04, 0x2f
        /*0002*/ 	.short	(.L_1 - .L_0)
	.align		4
.L_0:
        /*0004*/ 	.word	index@(_Z6kernelPhii)
        /*0008*/ 	.word	0x00000013


	//----- nvinfo : EIATTR_FRAME_SIZE
	.align		4
.L_1:
        /*000c*/ 	.byte	0x04, 0x11
        /*000e*/ 	.short	(.L_3 - .L_2)
	.align		4
.L_2:
        /*0010*/ 	.word	index@($__internal_2_$__cuda_sm3x_div_rn_noftz_f32_slowpath)
        /*0014*/ 	.word	0x00000000


	//----- nvinfo : EIATTR_FRAME_SIZE
	.align		4
.L_3:
        /*0018*/ 	.byte	0x04, 0x11
        /*001a*/ 	.short	(.L_5 - .L_4)
	.align		4
.L_4:
        /*001c*/ 	.word	index@($__internal_1_$__cuda_sm20_sqrt_rn_f32_slowpath)
        /*0020*/ 	.word	0x00000000


	//----- nvinfo : EIATTR_FRAME_SIZE
	.align		4
.L_5:
        /*0024*/ 	.byte	0x04, 0x11
        /*0026*/ 	.short	(.L_7 - .L_6)
	.align		4
.L_6:
        /*0028*/ 	.word	index@($__internal_0_$__cuda_sm20_rcp_rn_f32_slowpath)
        /*002c*/ 	.word	0x00000000


	//----- nvinfo : EIATTR_FRAME_SIZE
	.align		4
.L_7:
        /*0030*/ 	.byte	0x04, 0x11
        /*0032*/ 	.short	(.L_9 - .L_8)
	.align		4
.L_8:
        /*0034*/ 	.word	index@(_Z6kernelPhii)
        /*0038*/ 	.word	0x00000000


	//----- nvinfo : EIATTR_MIN_STACK_SIZE
	.align		4
.L_9:
        /*003c*/ 	.byte	0x04, 0x12
        /*003e*/ 	.short	(.L_11 - .L_10)
	.align		4
.L_10:
        /*0040*/ 	.word	index@(_Z6kernelPhii)
        /*0044*/ 	.word	0x00000000
.L_11:


//--------------------- .nv.compat                --------------------------
	.section	.nv.compat,"",@"SHT_CUDA_COMPAT_INFO"
	.align	4
        /*0000*/ 	.byte	0x02, 0x09, 0x00, 0x00, 0x02, 0x02, 0x01, 0x00, 0x02, 0x05, 0x05, 0x00, 0x03, 0x07, 0x01, 0x01
        /*0010*/ 	.byte	0x02, 0x03, 0x00, 0x00, 0x02, 0x06, 0x01, 0x00, 0x04, 0x0b, 0x08, 0x00, 0x01, 0x00, 0x00, 0x00
        /*0020*/ 	.byte	0x00, 0x00, 0x00, 0x00


//--------------------- .nv.info._Z6kernelPhii    --------------------------
	.section	.nv.info._Z6kernelPhii,"",@"SHT_CUDA_INFO"
	.sectionflags	@""
	.align	4


	//----- nvinfo : EIATTR_CUDA_API_VERSION
	.align		4
        /*0000*/ 	.byte	0x04, 0x37
        /*0002*/ 	.short	(.L_13 - .L_12)
.L_12:
        /*0004*/ 	.word	0x00000082


	//----- nvinfo : EIATTR_KPARAM_INFO
	.align		4
.L_13:
        /*0008*/ 	.byte	0x04, 0x17
        /*000a*/ 	.short	(.L_15 - .L_14)
.L_14:
        /*000c*/ 	.word	0x00000000
        /*0010*/ 	.short	0x0002
        /*0012*/ 	.short	0x000c
        /*0014*/ 	.byte	0x00, 0xf0, 0x11, 0x00


	//----- nvinfo : EIATTR_KPARAM_INFO
	.align		4
.L_15:
        /*0018*/ 	.byte	0x04, 0x17
        /*001a*/ 	.short	(.L_17 - .L_16)
.L_16:
        /*001c*/ 	.word	0x00000000
        /*0020*/ 	.short	0x0001
        /*0022*/ 	.short	0x0008
        /*0024*/ 	.byte	0x00, 0xf0, 0x11, 0x00


	//----- nvinfo : EIATTR_KPARAM_INFO
	.align		4
.L_17:
        /*0028*/ 	.byte	0x04, 0x17
        /*002a*/ 	.short	(.L_19 - .L_18)
.L_18:
        /*002c*/ 	.word	0x00000000
        /*0030*/ 	.short	0x0000
        /*0032*/ 	.short	0x0000
        /*0034*/ 	.byte	0x00, 0xf5, 0x21, 0x00


	//----- nvinfo : EIATTR_SPARSE_MMA_MASK
	.align		4
.L_19:
        /*0038*/ 	.byte	0x03, 0x50
        /*003a*/ 	.short	0x0000


	//----- nvinfo : EIATTR_MAXREG_COUNT
	.align		4
        /*003c*/ 	.byte	0x03, 0x1b
        /*003e*/ 	.short	0x00ff


	//----- nvinfo : EIATTR_MERCURY_ISA_VERSION
	.align		4
        /*0040*/ 	.byte	0x03, 0x5f
        /*0042*/ 	.short	0x0101


	//----- nvinfo : EIATTR_VRC_CTA_INIT_COUNT
	.align		4
        /*0044*/ 	.byte	0x02, 0x4a
	.zero		1
	.zero		1


	//----- nvinfo : EIATTR_EXIT_INSTR_OFFSETS
	.align		4
        /*0048*/ 	.byte	0x04, 0x1c
        /*004a*/ 	.short	(.L_21 - .L_20)


	//   ....[0]....
.L_20:
        /*004c*/ 	.word	0x000000c0


	//   ....[1]....
        /*0050*/ 	.word	0x00000f40


	//   ....[2]....
        /*0054*/ 	.word	0x00000fc0


	//----- nvinfo : EIATTR_CRS_STACK_SIZE
	.align		4
.L_21:
        /*0058*/ 	.byte	0x04, 0x1e
        /*005a*/ 	.short	(.L_23 - .L_22)
.L_22:
        /*005c*/ 	.word	0x00000000


	//----- nvinfo : EIATTR_CBANK_PARAM_SIZE
	.align		4
.L_23:
        /*0060*/ 	.byte	0x03, 0x19
        /*0062*/ 	.short	0x0010


	//----- nvinfo : EIATTR_PARAM_CBANK
	.align		4
        /*0064*/ 	.byte	0x04, 0x0a
        /*0066*/ 	.short	(.L_25 - .L_24)
	.align		4
.L_24:
        /*0068*/ 	.word	index@(.nv.constant0._Z6kernelPhii)
        /*006c*/ 	.short	0x0380
        /*006e*/ 	.short	0x0010


	//----- nvinfo : EIATTR_SW_WAR
	.align		4
.L_25:
        /*0070*/ 	.byte	0x04, 0x36
        /*0072*/ 	.short	(.L_27 - .L_26)
.L_26:
        /*0074*/ 	.word	0x00000008
.L_27:


//--------------------- .nv.callgraph             --------------------------
	.section	.nv.callgraph,"",@"SHT_CUDA_CALLGRAPH"
	.align	4
	.sectionentsize	8
	.align		4
        /*0000*/ 	.word	0x00000000
	.align		4
        /*0004*/ 	.word	0xffffffff
	.align		4
        /*0008*/ 	.word	0x00000000
	.align		4
        /*000c*/ 	.word	0xfffffffe
	.align		4
        /*0010*/ 	.word	0x00000000
	.align		4
        /*0014*/ 	.word	0xfffffffd
	.align		4
        /*0018*/ 	.word	0x00000000
	.align		4
        /*001c*/ 	.word	0xfffffffc


//--------------------- .text._Z6kernelPhii       --------------------------
	.section	.text._Z6kernelPhii,"ax",@progbits
	.align	128
        .global         _Z6kernelPhii
        .type           _Z6kernelPhii,@function
        .size           _Z6kernelPhii,(.L_x_46 - _Z6kernelPhii)
        .other          _Z6kernelPhii,@"STO_CUDA_ENTRY STV_DEFAULT"
_Z6kernelPhii:
.text._Z6kernelPhii:
[----:B------:R-:W-:Y:S01]  /*0000*/  LDC R1, c[0x0][0x37c] ;  /* 0x0000df00ff017b82 */ /* 0x000fe20000000800 */
[----:B------:R-:W0:Y:S07]  /*0010*/  S2R R2, SR_TID.Y ;  /* 0x0000000000027919 */ /* 0x000e2e0000002200 */
[----:B------:R-:W1:Y:S01]  /*0020*/  LDC R0, c[0x0][0x360] ;  /* 0x0000d800ff007b82 */ /* 0x000e620000000800 */
[----:B------:R-:W2:Y:S01]  /*0030*/  LDCU.64 UR6, c[0x0][0x388] ;  /* 0x00007100ff0677ac */ /* 0x000ea20008000a00 */
[----:B------:R-:W1:Y:S06]  /*0040*/  S2R R3, SR_TID.X ;  /* 0x0000000000037919 */ /* 0x000e6c0000002100 */
[----:B------:R-:W0:Y:S08]  /*0050*/  S2UR UR5, SR_CTAID.Y ;  /* 0x00000000000579c3 */ /* 0x000e300000002600 */
[----:B------:R-:W0:Y:S08]  /*0060*/  LDC R5, c[0x0][0x364] ;  /* 0x0000d900ff057b82 */ /* 0x000e300000000800 */
[----:B------:R-:W1:Y:S01]  /*0070*/  S2UR UR4, SR_CTAID.X ;  /* 0x00000000000479c3 */ /* 0x000e620000002500 */
[----:B0-----:R-:W-:-:S05]  /*0080*/  IMAD R2, R5, UR5, R2 ;  /* 0x0000000505027c24 */ /* 0x001fca000f8e0202 */
[----:B--2---:R-:W-:Y:S01]  /*0090*/  ISETP.GE.AND P0, PT, R2, UR7, PT ;  /* 0x0000000702007c0c */ /* 0x004fe2000bf06270 */
[----:B-1----:R-:W-:-:S05]  /*00a0*/  IMAD R3, R0, UR4, R3 ;  /* 0x0000000400037c24 */ /* 0x002fca000f8e0203 */
[----:B------:R-:W-:-:S13]  /*00b0*/  ISETP.GE.OR P0, PT, R3, UR6, P0 ;  /* 0x0000000603007c0c */ /* 0x000fda0008706670 */
[----:B------:R-:W-:Y:S05]  /*00c0*/  @P0 EXIT ;  /* 0x000000000000094d */ /* 0x000fea0003800000 */
[----:B------:R-:W-:Y:S01]  /*00d0*/  I2FP.F32.S32 R5, UR6 ;  /* 0x0000000600057c45 */ /* 0x000fe20008201400 */
[----:B------:R-:W-:Y:S01]  /*00e0*/  BSSY.RECONVERGENT B0, `(.L_x_0) ;  /* 0x0000012000007945 */ /* 0x000fe20003800200 */
[----:B------:R-:W-:Y:S02]  /*00f0*/  I2FP.F32.S32 R0, R3 ;  /* 0x0000000300007245 */ /* 0x000fe40000201400 */
[----:B------:R-:W0:Y:S01]  /*0100*/  MUFU.RCP R6, R5 ;  /* 0x0000000500067308 */ /* 0x000e220000001000 */
[----:B------:R-:W-:-:S05]  /*0110*/  LOP3.LUT R4, RZ, R2, RZ, 0x33, !PT ;  /* 0x00000002ff047212 */ /* 0x000fca00078e33ff */
[----:B------:R-:W-:Y:S02]  /*0120*/  VIADD R4, R4, UR7 ;  /* 0x0000000704047c36 */ /* 0x000fe40008000000 */
[----:B------:R-:W1:Y:S02]  /*0130*/  FCHK P0, R0, R5 ;  /* 0x0000000500007302 */ /* 0x000e640000000000 */
[----:B------:R-:W-:Y:S02]  /*0140*/  IMAD R4, R4, UR6, R3 ;  /* 0x0000000604047c24 */ /* 0x000fe4000f8e0203 */
[----:B0-----:R-:W-:-:S04]  /*0150*/  FFMA R7, -R5, R6, 1 ;  /* 0x3f80000005077423 */ /* 0x001fc80000000106 */
[----:B------:R-:W-:Y:S01]  /*0160*/  FFMA R7, R6, R7, R6 ;  /* 0x0000000706077223 */ /* 0x000fe20000000006 */
[----:B------:R-:W-:-:S03]  /*0170*/  IMAD R6, R4, 0x3, RZ ;  /* 0x0000000304067824 */ /* 0x000fc600078e02ff */
[----:B------:R-:W-:-:S04]  /*0180*/  FFMA R8, R0, R7, RZ ;  /* 0x0000000700087223 */ /* 0x000fc800000000ff */
[----:B------:R-:W-:-:S04]  /*0190*/  FFMA R3, -R5, R8, R0 ;  /* 0x0000000805037223 */ /* 0x000fc80000000100 */
[----:B------:R-:W-:Y:S01]  /*01a0*/  FFMA R4, R7, R3, R8 ;  /* 0x0000000307047223 */ /* 0x000fe20000000008 */
[----:B-1----:R-:W-:Y:S06]  /*01b0*/  @!P0 BRA `(.L_x_1) ;  /* 0x0000000000108947 */ /* 0x002fec0003800000 */
[----:B------:R-:W-:Y:S01]  /*01c0*/  IMAD.MOV.U32 R3, RZ, RZ, R5 ;  /* 0x000000ffff037224 */ /* 0x000fe200078e0005 */
[----:B------:R-:W-:-:S07]  /*01d0*/  MOV R8, 0x1f0 ;  /* 0x000001f000087802 */ /* 0x000fce0000000f00 */
[----:B------:R-:W-:Y:S05]  /*01e0*/  CALL.REL.NOINC `($__internal_2_$__cuda_sm3x_div_rn_noftz_f32_slowpath) ;  /* 0x0000001000a87944 */ /* 0x000fea0003c00000 */
[----:B------:R-:W-:-:S07]  /*01f0*/  IMAD.MOV.U32 R4, RZ, RZ, R0 ;  /* 0x000000ffff047224 */ /* 0x000fce00078e0000 */
.L_x_1:
[----:B------:R-:W-:Y:S05]  /*0200*/  BSYNC.RECONVERGENT B0 ;  /* 0x0000000000007941 */ /* 0x000fea0003800200 */
.L_x_0:
[----:B------:R-:W0:Y:S01]  /*0210*/  LDCU UR4, c[0x0][0x38c] ;  /* 0x00007180ff0477ac */ /* 0x000e220008000800 */
[----:B------:R-:W-:Y:S01]  /*0220*/  I2FP.F32.U32 R0, R2 ;  /* 0x0000000200007245 */ /* 0x000fe20000201000 */
[----:B------:R-:W-:Y:S01]  /*0230*/  BSSY.RECONVERGENT B0, `(.L_x_2) ;  /* 0x000000d000007945 */ /* 0x000fe20003800200 */
[----:B0-----:R-:W-:-:S04]  /*0240*/  I2FP.F32.U32 R3, UR4 ;  /* 0x0000000400037c45 */ /* 0x001fc80008201000 */
[----:B------:R-:W0:Y:S08]  /*0250*/  MUFU.RCP R8, R3 ;  /* 0x0000000300087308 */ /* 0x000e300000001000 */
[----:B------:R-:W1:Y:S01]  /*0260*/  FCHK P0, R0, R3 ;  /* 0x0000000300007302 */ /* 0x000e620000000000 */
[----:B0-----:R-:W-:-:S04]  /*0270*/  FFMA R5, -R3, R8, 1 ;  /* 0x3f80000003057423 */ /* 0x001fc80000000108 */
[----:B------:R-:W-:-:S04]  /*0280*/  FFMA R5, R8, R5, R8 ;  /* 0x0000000508057223 */ /* 0x000fc80000000008 */
[----:B------:R-:W-:-:S04]  /*0290*/  FFMA R2, R0, R5, RZ ;  /* 0x0000000500027223 */ /* 0x000fc800000000ff */
[----:B------:R-:W-:-:S04]  /*02a0*/  FFMA R7, -R3, R2, R0 ;  /* 0x0000000203077223 */ /* 0x000fc80000000100 */
[----:B------:R-:W-:Y:S01]  /*02b0*/  FFMA R5, R5, R7, R2 ;  /* 0x0000000705057223 */ /* 0x000fe20000000002 */
[----:B-1----:R-:W-:Y:S06]  /*02c0*/  @!P0 BRA `(.L_x_3) ;  /* 0x00000000000c8947 */ /* 0x002fec0003800000 */
[----:B------:R-:W-:-:S07]  /*02d0*/  MOV R8, 0x2f0 ;  /* 0x000002f000087802 */ /* 0x000fce0000000f00 */
[----:B------:R-:W-:Y:S05]  /*02e0*/  CALL.REL.NOINC `($__internal_2_$__cuda_sm3x_div_rn_noftz_f32_slowpath) ;  /* 0x0000001000687944 */ /* 0x000fea0003c00000 */
[----:B------:R-:W-:-:S07]  /*02f0*/  MOV R5, R0 ;  /* 0x0000000000057202 */ /* 0x000fce0000000f00 */
.L_x_3:
[----:B------:R-:W-:Y:S05]  /*0300*/  BSYNC.RECONVERGENT B0 ;  /* 0x0000000000007941 */ /* 0x000fea0003800200 */
.L_x_2:
[----:B------:R-:W-:Y:S01]  /*0310*/  FMUL R3, R5, 0.5 ;  /* 0x3f00000005037820 */ /* 0x000fe20000400000 */
[C---:B------:R-:W-:Y:S01]  /*0320*/  FFMA R7, R4.reuse, 0.25, R5 ;  /* 0x3e80000004077823 */ /* 0x040fe20000000005 */
[----:B------:R-:W-:Y:S02]  /*0330*/  BSSY.RECONVERGENT B0, `(.L_x_4) ;  /* 0x0000016000007945 */ /* 0x000fe40003800200 */
[----:B------:R-:W-:Y:S01]  /*0340*/  FADD R2, R3, R4 ;  /* 0x0000000403027221 */ /* 0x000fe20000000000 */
[----:B------:R-:W-:Y:S01]  /*0350*/  FFMA R3, R4, 0.25, R3 ;  /* 0x3e80000004037823 */ /* 0x000fe20000000003 */
[----:B------:R-:W-:Y:S02]  /*0360*/  FADD R7, R7, -1 ;  /* 0xbf80000007077421 */ /* 0x000fe40000000000 */
[----:B------:R-:W-:Y:S01]  /*0370*/  FADD R2, R2, -0.5 ;  /* 0xbf00000002027421 */ /* 0x000fe20000000000 */
[----:B------:R-:W-:-:S03]  /*0380*/  FADD R3, R3, -0.25 ;  /* 0xbe80000003037421 */ /* 0x000fc60000000000 */
[----:B------:R-:W-:-:S04]  /*0390*/  FMUL R0, R2, R2 ;  /* 0x0000000202007220 */ /* 0x000fc80000400000 */
[----:B------:R-:W-:-:S04]  /*03a0*/  FFMA R0, R7, R7, R0 ;  /* 0x0000000707007223 */ /* 0x000fc80000000000 */
[----:B------:R-:W-:-:S04]  /*03b0*/  FFMA R5, R3, R3, R0 ;  /* 0x0000000303057223 */ /* 0x000fc80000000000 */
[----:B------:R-:W-:Y:S01]  /*03c0*/  VIADD R4, R5, 0xf3000000 ;  /* 0xf300000005047836 */ /* 0x000fe20000000000 */
[----:B------:R0:W1:Y:S04]  /*03d0*/  MUFU.RSQ R0, R5 ;  /* 0x0000000500007308 */ /* 0x0000680000001400 */
[----:B------:R-:W-:-:S13]  /*03e0*/  ISETP.GT.U32.AND P0, PT, R4, 0x727fffff, PT ;  /* 0x727fffff0400780c */ /* 0x000fda0003f04070 */
[----:B01----:R-:W-:Y:S05]  /*03f0*/  @!P0 BRA `(.L_x_5) ;  /* 0x0000000000148947 */ /* 0x003fea0003800000 */
[----:B------:R-:W-:Y:S01]  /*0400*/  IMAD.MOV.U32 R0, RZ, RZ, R5 ;  /* 0x000000ffff007224 */ /* 0x000fe200078e0005 */
[----:B------:R-:W-:-:S07]  /*0410*/  MOV R11, 0x430 ;  /* 0x00000430000b7802 */ /* 0x000fce0000000f00 */
[----:B------:R-:W-:Y:S05]  /*0420*/  CALL.REL.NOINC `($__internal_1_$__cuda_sm20_sqrt_rn_f32_slowpath) ;  /* 0x0000000c00bc7944 */ /* 0x000fea0003c00000 */
[----:B------:R-:W-:Y:S01]  /*0430*/  IMAD.MOV.U32 R4, RZ, RZ, R0 ;  /* 0x000000ffff047224 */ /* 0x000fe200078e0000 */
[----:B------:R-:W-:Y:S06]  /*0440*/  BRA `(.L_x_6) ;  /* 0x0000000000107947 */ /* 0x000fec0003800000 */
.L_x_5:
[----:B------:R-:W-:Y:S01]  /*0450*/  FMUL.FTZ R4, R5, R0 ;  /* 0x0000000005047220 */ /* 0x000fe20000410000 */
[----:B------:R-:W-:-:S03]  /*0460*/  FMUL.FTZ R0, R0, 0.5 ;  /* 0x3f00000000007820 */ /* 0x000fc60000410000 */
[----:B------:R-:W-:-:S04]  /*0470*/  FFMA R5, -R4, R4, R5 ;  /* 0x0000000404057223 */ /* 0x000fc80000000105 */
[----:B------:R-:W-:-:S07]  /*0480*/  FFMA R4, R5, R0, R4 ;  /* 0x0000000005047223 */ /* 0x000fce0000000004 */
.L_x_6:
[----:B------:R-:W-:Y:S05]  /*0490*/  BSYNC.RECONVERGENT B0 ;  /* 0x0000000000007941 */ /* 0x000fea0003800200 */
.L_x_4:
[----:B------:R-:W-:Y:S01]  /*04a0*/  IADD3 R0, PT, PT, R4, 0x1800000, RZ ;  /* 0x0180000004007810 */ /* 0x000fe20007ffe0ff */
[----:B------:R-:W-:Y:S03]  /*04b0*/  BSSY.RECONVERGENT B0, `(.L_x_7) ;  /* 0x000000c000007945 */ /* 0x000fe60003800200 */
[----:B------:R-:W-:-:S04]  /*04c0*/  LOP3.LUT R0, R0, 0x7f800000, RZ, 0xc0, !PT ;  /* 0x7f80000000007812 */ /* 0x000fc800078ec0ff */
[----:B------:R-:W-:-:S13]  /*04d0*/  ISETP.GT.U32.AND P0, PT, R0, 0x1ffffff, PT ;  /* 0x01ffffff0000780c */ /* 0x000fda0003f04070 */
[----:B------:R-:W-:Y:S05]  /*04e0*/  @P0 BRA `(.L_x_8) ;  /* 0x0000000000100947 */ /* 0x000fea0003800000 */
[----:B------:R-:W-:-:S07]  /*04f0*/  MOV R10, 0x510 ;  /* 0x00000510000a7802 */ /* 0x000fce0000000f00 */
[----:B------:R-:W-:Y:S05]  /*0500*/  CALL.REL.NOINC `($__internal_0_$__cuda_sm20_rcp_rn_f32_slowpath) ;  /* 0x0000000800b07944 */ /* 0x000fea0003c00000 */
[----:B------:R-:W-:Y:S01]  /*0510*/  IMAD.MOV.U32 R8, RZ, RZ, R4 ;  /* 0x000000ffff087224 */ /* 0x000fe200078e0004 */
[----:B------:R-:W-:Y:S06]  /*0520*/  BRA `(.L_x_9) ;  /* 0x0000000000107947 */ /* 0x000fec0003800000 */
.L_x_8:
[----:B------:R-:W0:Y:S02]  /*0530*/  MUFU.RCP R5, R4 ;  /* 0x0000000400057308 */ /* 0x000e240000001000 */
[----:B0-----:R-:W-:-:S04]  /*0540*/  FFMA R0, R5, R4, -1 ;  /* 0xbf80000005007423 */ /* 0x001fc80000000004 */
[----:B------:R-:W-:-:S04]  /*0550*/  FADD.FTZ R0, -R0, -RZ ;  /* 0x800000ff00007221 */ /* 0x000fc80000010100 */
[----:B------:R-:W-:-:S07]  /*0560*/  FFMA R8, R5, R0, R5 ;  /* 0x0000000005087223 */ /* 0x000fce0000000005 */
.L_x_9:
[----:B------:R-:W-:Y:S05]  /*0570*/  BSYNC.RECONVERGENT B0 ;  /* 0x0000000000007941 */ /* 0x000fea0003800200 */
.L_x_7:
[-C--:B------:R-:W-:Y:S01]  /*0580*/  FMUL R0, R2, R8.reuse ;  /* 0x0000000802007220 */ /* 0x080fe20000400000 */
[----:B------:R-:W-:Y:S01]  /*0590*/  UMOV UR6, 0xe2308c3a ;  /* 0xe2308c3a00067882 */ /* 0x000fe20000000000 */
[----:B------:R-:W-:Y:S01]  /*05a0*/  UMOV UR7, 0x3e45798e ;  /* 0x3e45798e00077882 */ /* 0x000fe20000000000 */
[----:B------:R-:W0:Y:S01]  /*05b0*/  LDCU.64 UR4, c[0x0][0x358] ;  /* 0x00006b00ff0477ac */ /* 0x000e220008000a00 */
[----:B------:R-:W1:Y:S01]  /*05c0*/  F2F.F64.F32 R4, |R0| ;  /* 0x4000000000047310 */ /* 0x000e620000201800 */
[----:B------:R-:W-:Y:S01]  /*05d0*/  BSSY.RECONVERGENT B0, `(.L_x_10) ;  /* 0x0000098000007945 */ /* 0x000fe20003800200 */
[-C--:B------:R-:W-:Y:S01]  /*05e0*/  FMUL R2, R7, R8.reuse ;  /* 0x0000000807027220 */ /* 0x080fe20000400000 */
[----:B------:R-:W-:Y:S01]  /*05f0*/  FMUL R3, R3, R8 ;  /* 0x0000000803037220 */ /* 0x000fe20000400000 */
[----:B-1----:R-:W-:-:S14]  /*0600*/  DSETP.GEU.AND P0, PT, R4, UR6, PT ;  /* 0x0000000604007e2a */ /* 0x002fdc000bf0e000 */
[----:B0-----:R-:W-:Y:S05]  /*0610*/  @!P0 BRA `(.L_x_11) ;  /* 0x00000008004c8947 */ /* 0x001fea0003800000 */
[----:B------:R-:W-:Y:S01]  /*0620*/  VIADD R4, R0, 0x1800000 ;  /* 0x0180000000047836 */ /* 0x000fe20000000000 */
[----:B------:R-:W-:Y:S04]  /*0630*/  BSSY.RECONVERGENT B1, `(.L_x_12) ;  /* 0x000000c000017945 */ /* 0x000fe80003800200 */
[----:B------:R-:W-:-:S04]  /*0640*/  LOP3.LUT R4, R4, 0x7f800000, RZ, 0xc0, !PT ;  /* 0x7f80000004047812 */ /* 0x000fc800078ec0ff */
[----:B------:R-:W-:-:S13]  /*0650*/  ISETP.GT.U32.AND P0, PT, R4, 0x1ffffff, PT ;  /* 0x01ffffff0400780c */ /* 0x000fda0003f04070 */
[----:B------:R-:W-:Y:S05]  /*0660*/  @P0 BRA `(.L_x_13) ;  /* 0x0000000000100947 */ /* 0x000fea0003800000 */
[----:B------:R-:W-:Y:S01]  /*0670*/  IMAD.MOV.U32 R4, RZ, RZ, R0 ;  /* 0x000000ffff047224 */ /* 0x000fe200078e0000 */
[----:B------:R-:W-:-:S07]  /*0680*/  MOV R10, 0x6a0 ;  /* 0x000006a0000a7802 */ /* 0x000fce0000000f00 */
[----:B------:R-:W-:Y:S05]  /*0690*/  CALL.REL.NOINC `($__internal_0_$__cuda_sm20_rcp_rn_f32_slowpath) ;  /* 0x00000008004c7944 */ /* 0x000fea0003c00000 */
[----:B------:R-:W-:Y:S05]  /*06a0*/  BRA `(.L_x_14) ;  /* 0x0000000000107947 */ /* 0x000fea0003800000 */
.L_x_13:
[----:B------:R-:W0:Y:S02]  /*06b0*/  MUFU.RCP R5, R0 ;  /* 0x0000000000057308 */ /* 0x000e240000001000 */
[----:B0-----:R-:W-:-:S04]  /*06c0*/  FFMA R4, R0, R5, -1 ;  /* 0xbf80000000047423 */ /* 0x001fc80000000005 */
[----:B------:R-:W-:-:S04]  /*06d0*/  FADD.FTZ R4, -R4, -RZ ;  /* 0x800000ff04047221 */ /* 0x000fc80000010100 */
[----:B------:R-:W-:-:S07]  /*06e0*/  FFMA R4, R5, R4, R5 ;  /* 0x0000000405047223 */ /* 0x000fce0000000005 */
.L_x_14:
[----:B------:R-:W-:Y:S05]  /*06f0*/  BSYNC.RECONVERGENT B1 ;  /* 0x0000000000017941 */ /* 0x000fea0003800200 */
.L_x_12:
[----:B------:R-:W0:Y:S01]  /*0700*/  F2F.F64.F32 R10, |R2| ;  /* 0x40000002000a7310 */ /* 0x000e220000201800 */
[----:B------:R-:W-:Y:S01]  /*0710*/  FMUL R5, R4, 0.40000000596046447754 ;  /* 0x3ecccccd04057820 */ /* 0x000fe20000400000 */
[----:B------:R-:W-:Y:S01]  /*0720*/  UMOV UR6, 0xe2308c3a ;  /* 0xe2308c3a00067882 */ /* 0x000fe20000000000 */
[----:B------:R-:W-:-:S03]  /*0730*/  UMOV UR7, 0x3e45798e ;  /* 0x3e45798e00077882 */ /* 0x000fc60000000000 */
[----:B------:R-:W-:-:S04]  /*0740*/  FSETP.GT.AND P0, PT, R5, R4, PT ;  /* 0x000000040500720b */ /* 0x000fc80003f04000 */
[----:B------:R-:W-:Y:S02]  /*0750*/  FSEL R7, R4, R5, P0 ;  /* 0x0000000504077208 */ /* 0x000fe40000000000 */
[----:B------:R-:W-:Y:S02]  /*0760*/  FSEL R8, R5, R4, P0 ;  /* 0x0000000405087208 */ /* 0x000fe40000000000 */
[----:B------:R-:W-:Y:S01]  /*0770*/  FMNMX R7, R7, -INF , !PT ;  /* 0xff80000007077809 */ /* 0x000fe20007800000 */
[----:B0-----:R-:W-:Y:S01]  /*0780*/  DSETP.GEU.AND P0, PT, R10, UR6, PT ;  /* 0x000000060a007e2a */ /* 0x001fe2000bf0e000 */
[----:B------:R-:W-:-:S05]  /*0790*/  FMNMX R8, R8, +INF , PT ;  /* 0x7f80000008087809 */ /* 0x000fca0003800000 */
[----:B------:R-:W-:-:S13]  /*07a0*/  FSETP.GT.OR P0, PT, R7, R8, !P0 ;  /* 0x000000080700720b */ /* 0x000fda0004704400 */
[----:B------:R-:W-:Y:S05]  /*07b0*/  @P0 BRA `(.L_x_11) ;  /* 0x0000000400e40947 */ /* 0x000fea0003800000 */
[----:B------:R-:W-:Y:S01]  /*07c0*/  IADD3 R4, PT, PT, R2, 0x1800000, RZ ;  /* 0x0180000002047810 */ /* 0x000fe20007ffe0ff */
[----:B------:R-:W-:Y:S03]  /*07d0*/  BSSY.RECONVERGENT B1, `(.L_x_15) ;  /* 0x000000c000017945 */ /* 0x000fe60003800200 */
[----:B------:R-:W-:-:S04]  /*07e0*/  LOP3.LUT R4, R4, 0x7f800000, RZ, 0xc0, !PT ;  /* 0x7f80000004047812 */ /* 0x000fc800078ec0ff */
[----:B------:R-:W-:-:S13]  /*07f0*/  ISETP.GT.U32.AND P0, PT, R4, 0x1ffffff, PT ;  /* 0x01ffffff0400780c */ /* 0x000fda0003f04070 */
[----:B------:R-:W-:Y:S05]  /*0800*/  @P0 BRA `(.L_x_16) ;  /* 0x0000000000100947 */ /* 0x000fea0003800000 */
[----:B------:R-:W-:Y:S01]  /*0810*/  IMAD.MOV.U32 R4, RZ, RZ, R2 ;  /* 0x000000ffff047224 */ /* 0x000fe200078e0002 */
[----:B------:R-:W-:-:S07]  /*0820*/  MOV R10, 0x840 ;  /* 0x00000840000a7802 */ /* 0x000fce0000000f00 */
[----:B------:R-:W-:Y:S05]  /*0830*/  CALL.REL.NOINC `($__internal_0_$__cuda_sm20_rcp_rn_f32_slowpath) ;  /* 0x0000000400e47944 */ /* 0x000fea0003c00000 */
[----:B------:R-:W-:Y:S05]  /*0840*/  BRA `(.L_x_17) ;  /* 0x0000000000107947 */ /* 0x000fea0003800000 */
.L_x_16:
[----:B------:R-:W0:Y:S02]  /*0850*/  MUFU.RCP R5, R2 ;  /* 0x0000000200057308 */ /* 0x000e240000001000 */
[----:B0-----:R-:W-:-:S04]  /*0860*/  FFMA R4, R2, R5, -1 ;  /* 0xbf80000002047423 */ /* 0x001fc80000000005 */
[----:B------:R-:W-:-:S04]  /*0870*/  FADD.FTZ R4, -R4, -RZ ;  /* 0x800000ff04047221 */ /* 0x000fc80000010100 */
[----:B------:R-:W-:-:S07]  /*0880*/  FFMA R4, R5, R4, R5 ;  /* 0x0000000405047223 */ /* 0x000fce0000000005 */
.L_x_17:
[----:B------:R-:W-:Y:S05]  /*0890*/  BSYNC.RECONVERGENT B1 ;  /* 0x0000000000017941 */ /* 0x000fea0003800200 */
.L_x_15:
[----:B------:R-:W0:Y:S01]  /*08a0*/  F2F.F64.F32 R12, |R3| ;  /* 0x40000003000c7310 */ /* 0x000e220000201800 */
[----:B------:R-:W-:Y:S01]  /*08b0*/  FMUL R5, R4, 0.40000000596046447754 ;  /* 0x3ecccccd04057820 */ /* 0x000fe20000400000 */
[----:B------:R-:W-:Y:S01]  /*08c0*/  UMOV UR6, 0xe2308c3a ;  /* 0xe2308c3a00067882 */ /* 0x000fe20000000000 */
[----:B------:R-:W-:-:S03]  /*08d0*/  UMOV UR7, 0x3e45798e ;  /* 0x3e45798e00077882 */ /* 0x000fc60000000000 */
[----:B------:R-:W-:-:S04]  /*08e0*/  FSETP.GT.AND P0, PT, R5, -R4, PT ;  /* 0x800000040500720b */ /* 0x000fc80003f04000 */
[----:B------:R-:W-:Y:S02]  /*08f0*/  FSEL R10, -R4, R5, P0 ;  /* 0x00000005040a7208 */ /* 0x000fe40000000100 */
[----:B------:R-:W-:Y:S02]  /*0900*/  FSEL R5, R5, -R4, P0 ;  /* 0x8000000405057208 */ /* 0x000fe40000000000 */
[----:B------:R-:W-:Y:S01]  /*0910*/  FMNMX R7, R7, R10, !PT ;  /* 0x0000000a07077209 */ /* 0x000fe20007800000 */
[----:B0-----:R-:W-:Y:S01]  /*0920*/  DSETP.GEU.AND P0, PT, R12, UR6, PT ;  /* 0x000000060c007e2a */ /* 0x001fe2000bf0e000 */
[----:B------:R-:W-:-:S05]  /*0930*/  FMNMX R8, R8, R5, PT ;  /* 0x0000000508087209 */ /* 0x000fca0003800000 */
[----:B------:R-:W-:-:S13]  /*0940*/  FSETP.GT.OR P0, PT, R7, R8, !P0 ;  /* 0x000000080700720b */ /* 0x000fda0004704400 */
[----:B------:R-:W-:Y:S05]  /*0950*/  @P0 BRA `(.L_x_11) ;  /* 0x00000004007c0947 */ /* 0x000fea0003800000 */
        /* <DEDUP_REMOVED lines=9> */
.L_x_19:
[----:B------:R-:W0:Y:S02]  /*09f0*/  MUFU.RCP R4, R3 ;  /* 0x0000000300047308 */ /* 0x000e240000001000 */
[----:B0-----:R-:W-:-:S04]  /*0a00*/  FFMA R5, R3, R4, -1 ;  /* 0xbf80000003057423 */ /* 0x001fc80000000004 */
[----:B------:R-:W-:-:S04]  /*0a10*/  FADD.FTZ R5, -R5, -RZ ;  /* 0x800000ff05057221 */ /* 0x000fc80000010100 */
[----:B------:R-:W-:-:S07]  /*0a20*/  FFMA R4, R4, R5, R4 ;  /* 0x0000000504047223 */ /* 0x000fce0000000004 */
.L_x_20:
[----:B------:R-:W-:Y:S05]  /*0a30*/  BSYNC.RECONVERGENT B1 ;  /* 0x0000000000017941 */ /* 0x000fea0003800200 */
.L_x_18:
[----:B------:R-:W-:-:S05]  /*0a40*/  FMUL R5, R4, 0.40000000596046447754 ;  /* 0x3ecccccd04057820 */ /* 0x000fca0000400000 */
[----:B------:R-:W-:-:S04]  /*0a50*/  FSETP.GT.AND P0, PT, R5, R4, PT ;  /* 0x000000040500720b */ /* 0x000fc80003f04000 */
[----:B------:R-:W-:Y:S02]  /*0a60*/  FSEL R10, R4, R5, P0 ;  /* 0x00000005040a7208 */ /* 0x000fe40000000000 */
[----:B------:R-:W-:Y:S02]  /*0a70*/  FSEL R5, R5, R4, P0 ;  /* 0x0000000405057208 */ /* 0x000fe40000000000 */
[----:B------:R-:W-:Y:S02]  /*0a80*/  FMNMX R10, R7, R10, !PT ;  /* 0x0000000a070a7209 */ /* 0x000fe40007800000 */
[----:B------:R-:W-:-:S04]  /*0a90*/  FMNMX R5, R8, R5, PT ;  /* 0x0000000508057209 */ /* 0x000fc80003800000 */
[----:B------:R-:W-:-:S13]  /*0aa0*/  FSETP.GT.AND P0, PT, R10, R5, PT ;  /* 0x000000050a00720b */ /* 0x000fda0003f04000 */
[----:B------:R-:W-:Y:S05]  /*0ab0*/  @P0 BRA `(.L_x_11) ;  /* 0x0000000400240947 */ /* 0x000fea0003800000 */
[-C--:B------:R-:W-:Y:S01]  /*0ac0*/  FFMA R5, R0, R10.reuse, RZ ;  /* 0x0000000a00057223 */ /* 0x080fe200000000ff */
[----:B------:R-:W-:Y:S01]  /*0ad0*/  BSSY.RECONVERGENT B1, `(.L_x_21) ;  /* 0x0000027000017945 */ /* 0x000fe20003800200 */
[----:B------:R-:W-:Y:S01]  /*0ae0*/  FFMA R9, R3, R10, RZ ;  /* 0x0000000a03097223 */ /* 0x000fe200000000ff */
[----:B------:R-:W-:Y:S01]  /*0af0*/  MOV R7, RZ ;  /* 0x000000ff00077202 */ /* 0x000fe20000000f00 */
[----:B------:R-:W-:Y:S01]  /*0b00*/  FADD R0, R5, -0.40000000596046447754 ;  /* 0xbecccccd05007421 */ /* 0x000fe20000000000 */
[----:B------:R-:W-:-:S04]  /*0b10*/  IMAD.MOV.U32 R3, RZ, RZ, 0x42ff0000 ;  /* 0x42ff0000ff037424 */ /* 0x000fc800078e00ff */
[----:B------:R-:W-:Y:S01]  /*0b20*/  FSETP.GEU.AND P0, PT, |R0|, 9.9999997473787516356e-05, PT ;  /* 0x38d1b7170000780b */ /* 0x000fe20003f0e200 */
[----:B------:R-:W-:Y:S01]  /*0b30*/  FFMA R0, R2, R10, RZ ;  /* 0x0000000a02007223 */ /* 0x000fe200000000ff */
[----:B------:R-:W-:-:S11]  /*0b40*/  IMAD.MOV.U32 R2, RZ, RZ, 0x42ff0000 ;  /* 0x42ff0000ff027424 */ /* 0x000fd600078e00ff */
[----:B------:R-:W-:Y:S05]  /*0b50*/  @!P0 BRA `(.L_x_22) ;  /* 0x0000000000788947 */ /* 0x000fea0003800000 */
[----:B------:R-:W-:Y:S01]  /*0b60*/  FADD R2, R5, -1 ;  /* 0xbf80000005027421 */ /* 0x000fe20000000000 */
[----:B------:R-:W-:Y:S02]  /*0b70*/  HFMA2 R3, -RZ, RZ, 3.498046875, 0 ;  /* 0x42ff0000ff037431 */ /* 0x000fe400000001ff */
[----:B------:R-:W-:Y:S02]  /*0b80*/  IMAD.MOV.U32 R7, RZ, RZ, 0x437f0000 ;  /* 0x437f0000ff077424 */ /* 0x000fe400078e00ff */
[----:B------:R-:W-:Y:S01]  /*0b90*/  FSETP.GEU.AND P0, PT, |R2|, 9.9999997473787516356e-05, PT ;  /* 0x38d1b7170200780b */ /* 0x000fe20003f0e200 */
[----:B------:R-:W-:-:S12]  /*0ba0*/  IMAD.MOV.U32 R2, RZ, RZ, 0x42ff0000 ;  /* 0x42ff0000ff027424 */ /* 0x000fd800078e00ff */
[----:B------:R-:W-:Y:S05]  /*0bb0*/  @!P0 BRA `(.L_x_22) ;  /* 0x0000000000608947 */ /* 0x000fea0003800000 */
[----:B------:R-:W-:Y:S01]  /*0bc0*/  FADD R2, R0, -0.40000000596046447754 ;  /* 0xbecccccd00027421 */ /* 0x000fe20000000000 */
[----:B------:R-:W-:Y:S02]  /*0bd0*/  IMAD.MOV.U32 R3, RZ, RZ, RZ ;  /* 0x000000ffff037224 */ /* 0x000fe400078e00ff */
[----:B------:R-:W-:Y:S02]  /*0be0*/  IMAD.MOV.U32 R7, RZ, RZ, 0x42ff0000 ;  /* 0x42ff0000ff077424 */ /* 0x000fe400078e00ff */
[----:B------:R-:W-:Y:S02]  /*0bf0*/  FSETP.GEU.AND P0, PT, |R2|, 9.9999997473787516356e-05, PT ;  /* 0x38d1b7170200780b */ /* 0x000fe40003f0e200 */
[----:B------:R-:W-:-:S11]  /*0c00*/  MOV R2, 0x42ff0000 ;  /* 0x42ff000000027802 */ /* 0x000fd60000000f00 */
[----:B------:R-:W-:Y:S05]  /*0c10*/  @!P0 BRA `(.L_x_22) ;  /* 0x0000000000488947 */ /* 0x000fea0003800000 */
[----:B------:R-:W-:Y:S01]  /*0c20*/  FADD R2, R0, 1 ;  /* 0x3f80000000027421 */ /* 0x000fe20000000000 */
[----:B------:R-:W-:Y:S02]  /*0c30*/  IMAD.MOV.U32 R3, RZ, RZ, 0x437f0000 ;  /* 0x437f0000ff037424 */ /* 0x000fe400078e00ff */
[----:B------:R-:W-:Y:S02]  /*0c40*/  IMAD.MOV.U32 R7, RZ, RZ, 0x42ff0000 ;  /* 0x42ff0000ff077424 */ /* 0x000fe400078e00ff */
[----:B------:R-:W-:Y:S01]  /*0c50*/  FSETP.GEU.AND P0, PT, |R2|, 9.9999997473787516356e-05, PT ;  /* 0x38d1b7170200780b */ /* 0x000fe20003f0e200 */
[----:B------:R-:W-:-:S12]  /*0c60*/  IMAD.MOV.U32 R2, RZ, RZ, 0x42ff0000 ;  /* 0x42ff0000ff027424 */ /* 0x000fd800078e00ff */
[----:B------:R-:W-:Y:S05]  /*0c70*/  @!P0 BRA `(.L_x_22) ;  /* 0x0000000000308947 */ /* 0x000fea0003800000 */
[----:B------:R-:W-:Y:S01]  /*0c80*/  FADD R2, R9, -0.40000000596046447754 ;  /* 0xbecccccd09027421 */ /* 0x000fe20000000000 */
[----:B------:R-:W-:Y:S02]  /*0c90*/  IMAD.MOV.U32 R7, RZ, RZ, 0x42ff0000 ;  /* 0x42ff0000ff077424 */ /* 0x000fe400078e00ff */
[----:B------:R-:W-:Y:S02]  /*0ca0*/  IMAD.MOV.U32 R3, RZ, RZ, 0x42ff0000 ;  /* 0x42ff0000ff037424 */ /* 0x000fe400078e00ff */
[----:B------:R-:W-:Y:S02]  /*0cb0*/  FSETP.GEU.AND P0, PT, |R2|, 9.9999997473787516356e-05, PT ;  /* 0x38d1b7170200780b */ /* 0x000fe40003f0e200 */
[----:B------:R-:W-:-:S11]  /*0cc0*/  MOV R2, RZ ;  /* 0x000000ff00027202 */ /* 0x000fd60000000f00 */
[----:B------:R-:W-:Y:S05]  /*0cd0*/  @!P0 BRA `(.L_x_22) ;  /* 0x0000000000188947 */ /* 0x000fea0003800000 */
[----:B------:R-:W-:Y:S01]  /*0ce0*/  FADD R2, R9, -1 ;  /* 0xbf80000009027421 */ /* 0x000fe20000000000 */
[----:B------:R-:W-:Y:S02]  /*0cf0*/  HFMA2 R7, -RZ, RZ, 3.498046875, 0 ;  /* 0x42ff0000ff077431 */ /* 0x000fe400000001ff */
[----:B------:R-:W-:Y:S02]  /*0d00*/  IMAD.MOV.U32 R3, RZ, RZ, 0x42ff0000 ;  /* 0x42ff0000ff037424 */ /* 0x000fe400078e00ff */
[----:B------:R-:W-:Y:S01]  /*0d10*/  FSETP.GEU.AND P0, PT, |R2|, 9.9999997473787516356e-05, PT ;  /* 0x38d1b7170200780b */ /* 0x000fe20003f0e200 */
[----:B------:R-:W-:-:S12]  /*0d20*/  IMAD.MOV.U32 R2, RZ, RZ, 0x42ff0000 ;  /* 0x42ff0000ff027424 */ /* 0x000fd800078e00ff */
[----:B------:R-:W-:-:S07]  /*0d30*/  @!P0 IMAD.MOV.U32 R2, RZ, RZ, 0x437f0000 ;  /* 0x437f0000ff028424 */ /* 0x000fce00078e00ff */
.L_x_22:
[----:B------:R-:W-:Y:S05]  /*0d40*/  BSYNC.RECONVERGENT B1 ;  /* 0x0000000000017941 */ /* 0x000fea0003800200 */
.L_x_21:
[----:B------:R-:W-:Y:S01]  /*0d50*/  FMUL R0, R0, R0 ;  /* 0x0000000000007220 */ /* 0x000fe20000400000 */
[----:B------:R-:W-:Y:S03]  /*0d60*/  BSSY.RECONVERGENT B1, `(.L_x_23) ;  /* 0x0000013000017945 */ /* 0x000fe60003800200 */
[----:B------:R-:W-:-:S04]  /*0d70*/  FFMA R0, R5, R5, R0 ;  /* 0x0000000505007223 */ /* 0x000fc80000000000 */
[----:B------:R-:W-:-:S04]  /*0d80*/  FFMA R5, R9, R9, R0 ;  /* 0x0000000909057223 */ /* 0x000fc80000000000 */
[----:B------:R-:W-:Y:S01]  /*0d90*/  VIADD R0, R5, 0xf3000000 ;  /* 0xf300000005007836 */ /* 0x000fe20000000000 */
[----:B------:R0:W1:Y:S04]  /*0da0*/  MUFU.RSQ R4, R5 ;  /* 0x0000000500047308 */ /* 0x0000680000001400 */
[----:B------:R-:W-:-:S13]  /*0db0*/  ISETP.GT.U32.AND P0, PT, R0, 0x727fffff, PT ;  /* 0x727fffff0000780c */ /* 0x000fda0003f04070 */
[----:B01----:R-:W-:Y:S05]  /*0dc0*/  @!P0 BRA `(.L_x_24) ;  /* 0x00000000001c8947 */ /* 0x003fea0003800000 */
[----:B------:R-:W-:Y:S01]  /*0dd0*/  BSSY.RECONVERGENT B2, `(.L_x_25) ;  /* 0x0000004000027945 */ /* 0x000fe20003800200 */
[----:B------:R-:W-:Y:S02]  /*0de0*/  MOV R0, R5 ;  /* 0x0000000500007202 */ /* 0x000fe40000000f00 */
[----:B------:R-:W-:-:S07]  /*0df0*/  MOV R11, 0xe10 ;  /* 0x00000e10000b7802 */ /* 0x000fce0000000f00 */
[----:B------:R-:W-:Y:S05]  /*0e00*/  CALL.REL.NOINC `($__internal_1_$__cuda_sm20_sqrt_rn_f32_slowpath) ;  /* 0x0000000400447944 */ /* 0x000fea0003c00000 */
[----:B------:R-:W-:Y:S05]  /*0e10*/  BSYNC.RECONVERGENT B2 ;  /* 0x0000000000027941 */ /* 0x000fea0003800200 */
.L_x_25:
[----:B------:R-:W-:Y:S01]  /*0e20*/  FSETP.GE.AND P0, PT, R0, RZ, PT ;  /* 0x000000ff0000720b */ /* 0x000fe20003f06000 */
[----:B------:R-:W-:-:S12]  /*0e30*/  BRA `(.L_x_26) ;  /* 0x0000000000147947 */ /* 0x000fd80003800000 */
.L_x_24:
[----:B------:R-:W-:Y:S01]  /*0e40*/  FMUL.FTZ R0, R5, R4 ;  /* 0x0000000405007220 */ /* 0x000fe20000410000 */
[----:B------:R-:W-:-:S03]  /*0e50*/  FMUL.FTZ R4, R4, 0.5 ;  /* 0x3f00000004047820 */ /* 0x000fc60000410000 */
[----:B------:R-:W-:-:S04]  /*0e60*/  FFMA R5, -R0, R0, R5 ;  /* 0x0000000000057223 */ /* 0x000fc80000000105 */
[----:B------:R-:W-:-:S05]  /*0e70*/  FFMA R4, R5, R4, R0 ;  /* 0x0000000405047223 */ /* 0x000fca0000000000 */
[----:B------:R-:W-:-:S13]  /*0e80*/  FSETP.GE.AND P0, PT, R4, RZ, PT ;  /* 0x000000ff0400720b */ /* 0x000fda0003f06000 */
.L_x_26:
[----:B------:R-:W-:Y:S05]  /*0e90*/  BSYNC.RECONVERGENT B1 ;  /* 0x0000000000017941 */ /* 0x000fea0003800200 */
.L_x_23:
[----:B------:R-:W-:Y:S05]  /*0ea0*/  @!P0 BRA `(.L_x_11) ;  /* 0x0000000000288947 */ /* 0x000fea0003800000 */
[----:B------:R-:W0:Y:S01]  /*0eb0*/  LDCU.64 UR6, c[0x0][0x380] ;  /* 0x00007000ff0677ac */ /* 0x000e220008000a00 */
[----:B------:R-:W1:Y:S08]  /*0ec0*/  F2I.U32.TRUNC.NTZ R7, R7 ;  /* 0x0000000700077305 */ /* 0x000e70000020f000 */
[----:B------:R-:W2:Y:S08]  /*0ed0*/  F2I.U32.TRUNC.NTZ R3, R3 ;  /* 0x0000000300037305 */ /* 0x000eb0000020f000 */
[----:B------:R-:W3:Y:S01]  /*0ee0*/  F2I.U32.TRUNC.NTZ R9, R2 ;  /* 0x0000000200097305 */ /* 0x000ee2000020f000 */
[----:B0-----:R-:W-:-:S04]  /*0ef0*/  IADD3 R4, P0, PT, R6, UR6, RZ ;  /* 0x0000000606047c10 */ /* 0x001fc8000ff1e0ff */
[----:B------:R-:W-:-:S05]  /*0f00*/  LEA.HI.X.SX32 R5, R6, UR7, 0x1, P0 ;  /* 0x0000000706057c11 */ /* 0x000fca00080f0eff */
[----:B-1----:R-:W-:Y:S04]  /*0f10*/  STG.E.U8 desc[UR4][R4.64], R7 ;  /* 0x0000000704007986 */ /* 0x002fe8000c101104 */
[----:B--2---:R-:W-:Y:S04]  /*0f20*/  STG.E.U8 desc[UR4][R4.64+0x1], R3 ;  /* 0x0000010304007986 */ /* 0x004fe8000c101104 */
[----:B---3--:R-:W-:Y:S01]  /*0f30*/  STG.E.U8 desc[UR4][R4.64+0x2], R9 ;  /* 0x0000020904007986 */ /* 0x008fe2000c101104 */
[----:B------:R-:W-:Y:S05]  /*0f40*/  EXIT ;  /* 0x000000000000794d */ /* 0x000fea0003800000 */
.L_x_11:
[----:B------:R-:W-:Y:S05]  /*0f50*/  BSYNC.RECONVERGENT B0 ;  /* 0x0000000000007941 */ /* 0x000fea0003800200 */
.L_x_10:
[----:B------:R-:W0:Y:S02]  /*0f60*/  LDCU.64 UR6, c[0x0][0x380] ;  /* 0x00007000ff0677ac */ /* 0x000e240008000a00 */
[----:B0-----:R-:W-:-:S04]  /*0f70*/  IADD3 R2, P0, PT, R6, UR6, RZ ;  /* 0x0000000606027c10 */ /* 0x001fc8000ff1e0ff */
[----:B------:R-:W-:-:S05]  /*0f80*/  LEA.HI.X.SX32 R3, R6, UR7, 0x1, P0 ;  /* 0x0000000706037c11 */ /* 0x000fca00080f0eff */
[----:B------:R-:W-:Y:S04]  /*0f90*/  STG.E.U8 desc[UR4][R2.64], RZ ;  /* 0x000000ff02007986 */ /* 0x000fe8000c101104 */
[----:B------:R-:W-:Y:S04]  /*0fa0*/  STG.E.U8 desc[UR4][R2.64+0x1], RZ ;  /* 0x000001ff02007986 */ /* 0x000fe8000c101104 */
[----:B------:R-:W-:Y:S01]  /*0fb0*/  STG.E.U8 desc[UR4][R2.64+0x2], RZ ;  /* 0x000002ff02007986 */ /* 0x000fe2000c101104 */
[----:B------:R-:W-:Y:S05]  /*0fc0*/  EXIT ;  /* 0x000000000000794d */ /* 0x000fea0003800000 */
        .weak           $__internal_0_$__cuda_sm20_rcp_rn_f32_slowpath
        .type           $__internal_0_$__cuda_sm20_rcp_rn_f32_slowpath,@function
        .size           $__internal_0_$__cuda_sm20_rcp_rn_f32_slowpath,($__internal_1_$__cuda_sm20_sqrt_rn_f32_slowpath - $__internal_0_$__cuda_sm20_rcp_rn_f32_slowpath)
$__internal_0_$__cuda_sm20_rcp_rn_f32_slowpath:
[----:B------:R-:W-:Y:S01]  /*0fd0*/  IMAD.SHL.U32 R5, R4, 0x2, RZ ;  /* 0x0000000204057824 */ /* 0x000fe200078e00ff */
[----:B------:R-:W-:Y:S04]  /*0fe0*/  BSSY.RECONVERGENT B2, `(.L_x_27) ;  /* 0x0000030000027945 */ /* 0x000fe80003800200 */
[----:B------:R-:W-:-:S04]  /*0ff0*/  SHF.R.U32.HI R5, RZ, 0x18, R5 ;  /* 0x00000018ff057819 */ /* 0x000fc80000011605 */
[----:B------:R-:W-:-:S13]  /*1000*/  ISETP.NE.U32.AND P0, PT, R5, RZ, PT ;  /* 0x000000ff0500720c */ /* 0x000fda0003f05070 */
[----:B------:R-:W-:Y:S05]  /*1010*/  @P0 BRA `(.L_x_28) ;  /* 0x0000000000280947 */ /* 0x000fea0003800000 */
[----:B------:R-:W-:-:S05]  /*1020*/  IMAD.SHL.U32 R5, R4, 0x2, RZ ;  /* 0x0000000204057824 */ /* 0x000fca00078e00ff */
[----:B------:R-:W-:-:S13]  /*1030*/  ISETP.NE.AND P0, PT, R5, RZ, PT ;  /* 0x000000ff0500720c */ /* 0x000fda0003f05270 */
[----:B------:R-:W-:Y:S01]  /*1040*/  @P0 FFMA R11, R4, 1.84467440737095516160e+19, RZ ;  /* 0x5f800000040b0823 */ /* 0x000fe200000000ff */
[----:B------:R-:W-:Y:S08]  /*1050*/  @!P0 MUFU.RCP R9, R4 ;  /* 0x0000000400098308 */ /* 0x000ff00000001000 */
[----:B------:R-:W0:Y:S02]  /*1060*/  @P0 MUFU.RCP R12, R11 ;  /* 0x0000000b000c0308 */ /* 0x000e240000001000 */
[----:B0-----:R-:W-:-:S04]  /*1070*/  @P0 FFMA R5, R11, R12, -1 ;  /* 0xbf8000000b050423 */ /* 0x001fc8000000000c */
[----:B------:R-:W-:-:S04]  /*1080*/  @P0 FADD.FTZ R5, -R5, -RZ ;  /* 0x800000ff05050221 */ /* 0x000fc80000010100 */
[----:B------:R-:W-:-:S04]  /*1090*/  @P0 FFMA R5, R12, R5, R12 ;  /* 0x000000050c050223 */ /* 0x000fc8000000000c */
[----:B------:R-:W-:Y:S01]  /*10a0*/  @P0 FFMA R9, R5, 1.84467440737095516160e+19, RZ ;  /* 0x5f80000005090823 */ /* 0x000fe200000000ff */
[----:B------:R-:W-:Y:S06]  /*10b0*/  BRA `(.L_x_29) ;  /* 0x0000000000887947 */ /* 0x000fec0003800000 */
.L_x_28:
[----:B------:R-:W-:-:S05]  /*10c0*/  VIADD R9, R5, 0xffffff03 ;  /* 0xffffff0305097836 */ /* 0x000fca0000000000 */
[----:B------:R-:W-:-:S13]  /*10d0*/  ISETP.GT.U32.AND P0, PT, R9, 0x1, PT ;  /* 0x000000010900780c */ /* 0x000fda0003f04070 */
[----:B------:R-:W-:Y:S05]  /*10e0*/  @P0 BRA `(.L_x_30) ;  /* 0x0000000000780947 */ /* 0x000fea0003800000 */
[----:B------:R-:W-:Y:S01]  /*10f0*/  LOP3.LUT R11, R4, 0x7fffff, RZ, 0xc0, !PT ;  /* 0x007fffff040b7812 */ /* 0x000fe200078ec0ff */
[----:B------:R-:W-:Y:S02]  /*1100*/  HFMA2 R16, -RZ, RZ, 0, 1.78813934326171875e-07 ;  /* 0x00000003ff107431 */ /* 0x000fe400000001ff */
[----:B------:R-:W-:Y:S01]  /*1110*/  VIADD R5, R5, 0xffffff04 ;  /* 0xffffff0405057836 */ /* 0x000fe20000000000 */
[----:B------:R-:W-:-:S04]  /*1120*/  LOP3.LUT R11, R11, 0x3f800000, RZ, 0xfc, !PT ;  /* 0x3f8000000b0b7812 */ /* 0x000fc800078efcff */
[----:B------:R-:W0:Y:S01]  /*1130*/  MUFU.RCP R12, R11 ;  /* 0x0000000b000c7308 */ /* 0x000e220000001000 */
[----:B------:R-:W-:Y:S01]  /*1140*/  SHF.L.U32 R15, R16, R9, RZ ;  /* 0x00000009100f7219 */ /* 0x000fe200000006ff */
[----:B0-----:R-:W-:-:S04]  /*1150*/  FFMA R13, R11, R12, -1 ;  /* 0xbf8000000b0d7423 */ /* 0x001fc8000000000c */
[----:B------:R-:W-:-:S04]  /*1160*/  FADD.FTZ R13, -R13, -RZ ;  /* 0x800000ff0d0d7221 */ /* 0x000fc80000010100 */
[CCC-:B------:R-:W-:Y:S01]  /*1170*/  FFMA.RM R14, R12.reuse, R13.reuse, R12.reuse ;  /* 0x0000000d0c0e7223 */ /* 0x1c0fe2000000400c */
[----:B------:R-:W-:-:S04]  /*1180*/  FFMA.RP R13, R12, R13, R12 ;  /* 0x0000000d0c0d7223 */ /* 0x000fc8000000800c */
[C---:B------:R-:W-:Y:S02]  /*1190*/  LOP3.LUT R12, R14.reuse, 0x7fffff, RZ, 0xc0, !PT ;  /* 0x007fffff0e0c7812 */ /* 0x040fe400078ec0ff */
[----:B------:R-:W-:Y:S02]  /*11a0*/  FSETP.NEU.FTZ.AND P0, PT, R14, R13, PT ;  /* 0x0000000d0e00720b */ /* 0x000fe40003f1d000 */
[----:B------:R-:W-:Y:S02]  /*11b0*/  LOP3.LUT R12, R12, 0x800000, RZ, 0xfc, !PT ;  /* 0x008000000c0c7812 */ /* 0x000fe400078efcff */
[----:B------:R-:W-:Y:S02]  /*11c0*/  SEL R13, RZ, 0xffffffff, !P0 ;  /* 0xffffffffff0d7807 */ /* 0x000fe40004000000 */
[----:B------:R-:W-:Y:S02]  /*11d0*/  LOP3.LUT R14, R15, R12, RZ, 0xc0, !PT ;  /* 0x0000000c0f0e7212 */ /* 0x000fe400078ec0ff */
[----:B------:R-:W-:Y:S01]  /*11e0*/  SHF.R.U32.HI R5, RZ, R5, R12 ;  /* 0x00000005ff057219 */ /* 0x000fe2000001160c */
[----:B------:R-:W-:Y:S01]  /*11f0*/  IMAD.MOV R13, RZ, RZ, -R13 ;  /* 0x000000ffff0d7224 */ /* 0x000fe200078e0a0d */
[----:B------:R-:W-:-:S04]  /*1200*/  SHF.R.U32.HI R14, RZ, R9, R14 ;  /* 0x00000009ff0e7219 */ /* 0x000fc8000001160e */
[----:B------:R-:W-:Y:S02]  /*1210*/  LOP3.LUT P1, RZ, R13, R9, R12, 0xf8, !PT ;  /* 0x000000090dff7212 */ /* 0x000fe4000782f80c */
[C---:B------:R-:W-:Y:S02]  /*1220*/  LOP3.LUT P0, RZ, R14.reuse, 0x1, RZ, 0xc0, !PT ;  /* 0x000000010eff7812 */ /* 0x040fe4000780c0ff */
[----:B------:R-:W-:-:S04]  /*1230*/  LOP3.LUT P2, RZ, R14, 0x2, RZ, 0xc0, !PT ;  /* 0x000000020eff7812 */ /* 0x000fc8000784c0ff */
[----:B------:R-:W-:Y:S02]  /*1240*/  PLOP3.LUT P0, PT, P0, P1, P2, 0xe0, 0x0 ;  /* 0x000000000000781c */ /* 0x000fe40000703c20 */
[----:B------:R-:W-:Y:S02]  /*1250*/  LOP3.LUT P1, RZ, R4, 0x7fffff, RZ, 0xc0, !PT ;  /* 0x007fffff04ff7812 */ /* 0x000fe4000782c0ff */
[----:B------:R-:W-:-:S05]  /*1260*/  SEL R9, RZ, 0x1, !P0 ;  /* 0x00000001ff097807 */ /* 0x000fca0004000000 */
[----:B------:R-:W-:-:S05]  /*1270*/  IMAD.MOV R9, RZ, RZ, -R9 ;  /* 0x000000ffff097224 */ /* 0x000fca00078e0a09 */
[----:B------:R-:W-:-:S13]  /*1280*/  ISETP.GE.AND P0, PT, R9, RZ, PT ;  /* 0x000000ff0900720c */ /* 0x000fda0003f06270 */
[----:B------:R-:W-:-:S05]  /*1290*/  @!P0 IADD3 R5, PT, PT, R5, 0x1, RZ ;  /* 0x0000000105058810 */ /* 0x000fca0007ffe0ff */
[----:B------:R-:W-:-:S05]  /*12a0*/  @!P1 IMAD.SHL.U32 R5, R5, 0x2, RZ ;  /* 0x0000000205059824 */ /* 0x000fca00078e00ff */
[----:B------:R-:W-:Y:S01]  /*12b0*/  LOP3.LUT R9, R5, 0x80000000, R4, 0xf8, !PT ;  /* 0x8000000005097812 */ /* 0x000fe200078ef804 */
[----:B------:R-:W-:Y:S06]  /*12c0*/  BRA `(.L_x_29) ;  /* 0x0000000000047947 */ /* 0x000fec0003800000 */
.L_x_30:
[----:B------:R0:W1:Y:S02]  /*12d0*/  MUFU.RCP R9, R4 ;  /* 0x0000000400097308 */ /* 0x0000640000001000 */
.L_x_29:
[----:B------:R-:W-:Y:S05]  /*12e0*/  BSYNC.RECONVERGENT B2 ;  /* 0x0000000000027941 */ /* 0x000fea0003800200 */
.L_x_27:
[----:B------:R-:W-:Y:S02]  /*12f0*/  IMAD.MOV.U32 R11, RZ, RZ, 0x0 ;  /* 0x00000000ff0b7424 */ /* 0x000fe400078e00ff */
[----:B01----:R-:W-:Y:S02]  /*1300*/  IMAD.MOV.U32 R4, RZ, RZ, R9 ;  /* 0x000000ffff047224 */ /* 0x003fe400078e0009 */
[----:B------:R-:W-:Y:S05]  /*1310*/  RET.REL.NODEC R10 `(_Z6kernelPhii) ;  /* 0xffffffec0a387950 */ /* 0x000fea0003c3ffff */
        .weak           $__internal_1_$__cuda_sm20_sqrt_rn_f32_slowpath
        .type           $__internal_1_$__cuda_sm20_sqrt_rn_f32_slowpath,@function
        .size           $__internal_1_$__cuda_sm20_sqrt_rn_f32_slowpath,($__internal_2_$__cuda_sm3x_div_rn_noftz_f32_slowpath - $__internal_1_$__cuda_sm20_sqrt_rn_f32_slowpath)
$__internal_1_$__cuda_sm20_sqrt_rn_f32_slowpath:
[----:B------:R-:W-:-:S13]  /*1320*/  LOP3.LUT P0, RZ, R0, 0x7fffffff, RZ, 0xc0, !PT ;  /* 0x7fffffff00ff7812 */ /* 0x000fda000780c0ff */
[----:B------:R-:W-:Y:S01]  /*1330*/  @!P0 MOV R4, R0 ;  /* 0x0000000000048202 */ /* 0x000fe20000000f00 */
[----:B------:R-:W-:Y:S06]  /*1340*/  @!P0 BRA `(.L_x_31) ;  /* 0x0000000000408947 */ /* 0x000fec0003800000 */
[----:B------:R-:W-:-:S13]  /*1350*/  FSETP.GEU.FTZ.AND P0, PT, R0, RZ, PT ;  /* 0x000000ff0000720b */ /* 0x000fda0003f1e000 */
[----:B------:R-:W-:Y:S01]  /*1360*/  @!P0 IMAD.MOV.U32 R4, RZ, RZ, 0x7fffffff ;  /* 0x7fffffffff048424 */ /* 0x000fe200078e00ff */
[----:B------:R-:W-:Y:S06]  /*1370*/  @!P0 BRA `(.L_x_31) ;  /* 0x0000000000348947 */ /* 0x000fec0003800000 */
[----:B------:R-:W-:-:S13]  /*1380*/  FSETP.GTU.FTZ.AND P0, PT, |R0|, +INF , PT ;  /* 0x7f8000000000780b */ /* 0x000fda0003f1c200 */
[----:B------:R-:W-:Y:S01]  /*1390*/  @P0 FADD.FTZ R4, R0, 1 ;  /* 0x3f80000000040421 */ /* 0x000fe20000010000 */
[----:B------:R-:W-:Y:S06]  /*13a0*/  @P0 BRA `(.L_x_31) ;  /* 0x0000000000280947 */ /* 0x000fec0003800000 */
[----:B------:R-:W-:-:S13]  /*13b0*/  FSETP.NEU.FTZ.AND P0, PT, |R0|, +INF , PT ;  /* 0x7f8000000000780b */ /* 0x000fda0003f1d200 */
[----:B------:R-:W-:-:S04]  /*13c0*/  @P0 FFMA R5, R0, 1.84467440737095516160e+19, RZ ;  /* 0x5f80000000050823 */ /* 0x000fc800000000ff */
[----:B------:R-:W0:Y:S02]  /*13d0*/  @P0 MUFU.RSQ R4, R5 ;  /* 0x0000000500040308 */ /* 0x000e240000001400 */
[----:B0-----:R-:W-:Y:S01]  /*13e0*/  @P0 FMUL.FTZ R8, R5, R4 ;  /* 0x0000000405080220 */ /* 0x001fe20000410000 */
[----:B------:R-:W-:Y:S01]  /*13f0*/  @P0 FMUL.FTZ R10, R4, 0.5 ;  /* 0x3f000000040a0820 */ /* 0x000fe20000410000 */
[----:B------:R-:W-:Y:S02]  /*1400*/  @!P0 IMAD.MOV.U32 R4, RZ, RZ, R0 ;  /* 0x000000ffff048224 */ /* 0x000fe400078e0000 */
[----:B------:R-:W-:-:S04]  /*1410*/  @P0 FADD.FTZ R9, -R8, -RZ ;  /* 0x800000ff08090221 */ /* 0x000fc80000010100 */
[----:B------:R-:W-:-:S04]  /*1420*/  @P0 FFMA R9, R8, R9, R5 ;  /* 0x0000000908090223 */ /* 0x000fc80000000005 */
[----:B------:R-:W-:-:S04]  /*1430*/  @P0 FFMA R9, R9, R10, R8 ;  /* 0x0000000a09090223 */ /* 0x000fc80000000008 */
[----:B------:R-:W-:-:S07]  /*1440*/  @P0 FMUL.FTZ R4, R9, 2.3283064365386962891e-10 ;  /* 0x2f80000009040820 */ /* 0x000fce0000410000 */
.L_x_31:
[----:B------:R-:W-:Y:S01]  /*1450*/  IMAD.MOV.U32 R0, RZ, RZ, R4 ;  /* 0x000000ffff007224 */ /* 0x000fe200078e0004 */
[----:B------:R-:W-:Y:S01]  /*1460*/  MOV R4, R11 ;  /* 0x0000000b00047202 */ /* 0x000fe20000000f00 */
[----:B------:R-:W-:-:S04]  /*1470*/  IMAD.MOV.U32 R5, RZ, RZ, 0x0 ;  /* 0x00000000ff057424 */ /* 0x000fc800078e00ff */
[----:B------:R-:W-:Y:S05]  /*1480*/  RET.REL.NODEC R4 `(_Z6kernelPhii) ;  /* 0xffffffe804dc7950 */ /* 0x000fea0003c3ffff */
        .weak           $__internal_2_$__cuda_sm3x_div_rn_noftz_f32_slowpath
        .type           $__internal_2_$__cuda_sm3x_div_rn_noftz_f32_slowpath,@function
        .size           $__internal_2_$__cuda_sm3x_div_rn_noftz_f32_slowpath,(.L_x_46 - $__internal_2_$__cuda_sm3x_div_rn_noftz_f32_slowpath)
$__internal_2_$__cuda_sm3x_div_rn_noftz_f32_slowpath:
[----:B------:R-:W-:Y:S01]  /*1490*/  SHF.R.U32.HI R7, RZ, 0x17, R3 ;  /* 0x00000017ff077819 */ /* 0x000fe20000011603 */
[----:B------:R-:W-:Y:S01]  /*14a0*/  BSSY.RECONVERGENT B1, `(.L_x_32) ;  /* 0x0000062000017945 */ /* 0x000fe20003800200 */
[----:B------:R-:W-:Y:S02]  /*14b0*/  SHF.R.U32.HI R5, RZ, 0x17, R0 ;  /* 0x00000017ff057819 */ /* 0x000fe40000011600 */
[----:B------:R-:W-:Y:S02]  /*14c0*/  LOP3.LUT R14, R7, 0xff, RZ, 0xc0, !PT ;  /* 0x000000ff070e7812 */ /* 0x000fe400078ec0ff */
[----:B------:R-:W-:-:S03]  /*14d0*/  LOP3.LUT R11, R5, 0xff, RZ, 0xc0, !PT ;  /* 0x000000ff050b7812 */ /* 0x000fc600078ec0ff */
[----:B------:R-:W-:Y:S02]  /*14e0*/  VIADD R9, R14, 0xffffffff ;  /* 0xffffffff0e097836 */ /* 0x000fe40000000000 */
[----:B------:R-:W-:-:S03]  /*14f0*/  VIADD R7, R11, 0xffffffff ;  /* 0xffffffff0b077836 */ /* 0x000fc60000000000 */
[----:B------:R-:W-:-:S04]  /*1500*/  ISETP.GT.U32.AND P0, PT, R9, 0xfd, PT ;  /* 0x000000fd0900780c */ /* 0x000fc80003f04070 */
[----:B------:R-:W-:-:S13]  /*1510*/  ISETP.GT.U32.OR P0, PT, R7, 0xfd, P0 ;  /* 0x000000fd0700780c */ /* 0x000fda0000704470 */
[----:B------:R-:W-:Y:S01]  /*1520*/  @!P0 MOV R5, RZ ;  /* 0x000000ff00058202 */ /* 0x000fe20000000f00 */
[----:B------:R-:W-:Y:S06]  /*1530*/  @!P0 BRA `(.L_x_33) ;  /* 0x00000000005c8947 */ /* 0x000fec0003800000 */
[----:B------:R-:W-:Y:S02]  /*1540*/  FSETP.GTU.FTZ.AND P0, PT, |R0|, +INF , PT ;  /* 0x7f8000000000780b */ /* 0x000fe40003f1c200 */
[----:B------:R-:W-:-:S04]  /*1550*/  FSETP.GTU.FTZ.AND P1, PT, |R3|, +INF , PT ;  /* 0x7f8000000300780b */ /* 0x000fc80003f3c200 */
[----:B------:R-:W-:-:S13]  /*1560*/  PLOP3.LUT P0, PT, P0, P1, PT, 0xf8, 0x8f ;  /* 0x00000000008f781c */ /* 0x000fda0000703f70 */
[----:B------:R-:W-:Y:S05]  /*1570*/  @P0 BRA `(.L_x_34) ;  /* 0x00000004004c0947 */ /* 0x000fea0003800000 */
[----:B------:R-:W-:-:S13]  /*1580*/  LOP3.LUT P0, RZ, R3, 0x7fffffff, R0, 0xc8, !PT ;  /* 0x7fffffff03ff7812 */ /* 0x000fda000780c800 */
[----:B------:R-:W-:Y:S05]  /*1590*/  @!P0 BRA `(.L_x_35) ;  /* 0x00000004003c8947 */ /* 0x000fea0003800000 */
[C---:B------:R-:W-:Y:S02]  /*15a0*/  FSETP.NEU.FTZ.AND P2, PT, |R0|.reuse, +INF , PT ;  /* 0x7f8000000000780b */ /* 0x040fe40003f5d200 */
[----:B------:R-:W-:Y:S02]  /*15b0*/  FSETP.NEU.FTZ.AND P1, PT, |R3|, +INF , PT ;  /* 0x7f8000000300780b */ /* 0x000fe40003f3d200 */
[----:B------:R-:W-:-:S11]  /*15c0*/  FSETP.NEU.FTZ.AND P0, PT, |R0|, +INF , PT ;  /* 0x7f8000000000780b */ /* 0x000fd60003f1d200 */
[----:B------:R-:W-:Y:S05]  /*15d0*/  @!P1 BRA !P2, `(.L_x_35) ;  /* 0x00000004002c9947 */ /* 0x000fea0005000000 */
[----:B------:R-:W-:-:S04]  /*15e0*/  LOP3.LUT P2, RZ, R0, 0x7fffffff, RZ, 0xc0, !PT ;  /* 0x7fffffff00ff7812 */ /* 0x000fc8000784c0ff */
[----:B------:R-:W-:-:S13]  /*15f0*/  PLOP3.LUT P1, PT, P1, P2, PT, 0x2f, 0xf2 ;  /* 0x0000000000f2781c */ /* 0x000fda0000f24577 */
[----:B------:R-:W-:Y:S05]  /*1600*/  @P1 BRA `(.L_x_36) ;  /* 0x0000000400181947 */ /* 0x000fea0003800000 */
[----:B------:R-:W-:-:S04]  /*1610*/  LOP3.LUT P1, RZ, R3, 0x7fffffff, RZ, 0xc0, !PT ;  /* 0x7fffffff03ff7812 */ /* 0x000fc8000782c0ff */
[----:B------:R-:W-:-:S13]  /*1620*/  PLOP3.LUT P0, PT, P0, P1, PT, 0x2f, 0xf2 ;  /* 0x0000000000f2781c */ /* 0x000fda0000702577 */
[----:B------:R-:W-:Y:S05]  /*1630*/  @P0 BRA `(.L_x_37) ;  /* 0x0000000400000947 */ /* 0x000fea0003800000 */
[----:B------:R-:W-:Y:S02]  /*1640*/  ISETP.GE.AND P0, PT, R7, RZ, PT ;  /* 0x000000ff0700720c */ /* 0x000fe40003f06270 */
[----:B------:R-:W-:-:S11]  /*1650*/  ISETP.GE.AND P1, PT, R9, RZ, PT ;  /* 0x000000ff0900720c */ /* 0x000fd60003f26270 */
[----:B------:R-:W-:Y:S02]  /*1660*/  @P0 IMAD.MOV.U32 R5, RZ, RZ, RZ ;  /* 0x000000ffff050224 */ /* 0x000fe400078e00ff */
[----:B------:R-:W-:Y:S01]  /*1670*/  @!P0 FFMA R0, R0, 1.84467440737095516160e+19, RZ ;  /* 0x5f80000000008823 */ /* 0x000fe200000000ff */
[----:B------:R-:W-:Y:S02]  /*1680*/  @!P0 IMAD.MOV.U32 R5, RZ, RZ, -0x40 ;  /* 0xffffffc0ff058424 */ /* 0x000fe400078e00ff */
[----:B------:R-:W-:-:S03]  /*1690*/  @!P1 FFMA R3, R3, 1.84467440737095516160e+19, RZ ;  /* 0x5f80000003039823 */ /* 0x000fc600000000ff */
[----:B------:R-:W-:-:S07]  /*16a0*/  @!P1 IADD3 R5, PT, PT, R5, 0x40, RZ ;  /* 0x0000004005059810 */ /* 0x000fce0007ffe0ff */
.L_x_33:
[----:B------:R-:W-:Y:S01]  /*16b0*/  LEA R10, R14, 0xc0800000, 0x17 ;  /* 0xc08000000e0a7811 */ /* 0x000fe200078eb8ff */
[----:B------:R-:W-:Y:S04]  /*16c0*/  BSSY.RECONVERGENT B2, `(.L_x_38) ;  /* 0x0000036000027945 */ /* 0x000fe80003800200 */
[----:B------:R-:W-:Y:S02]  /*16d0*/  IMAD.IADD R10, R3, 0x1, -R10 ;  /* 0x00000001030a7824 */ /* 0x000fe400078e0a0a */
[----:B------:R-:W-:Y:S02]  /*16e0*/  VIADD R3, R11, 0xffffff81 ;  /* 0xffffff810b037836 */ /* 0x000fe40000000000 */
[----:B------:R0:W1:Y:S01]  /*16f0*/  MUFU.RCP R7, R10 ;  /* 0x0000000a00077308 */ /* 0x0000620000001000 */
[----:B------:R-:W-:Y:S01]  /*1700*/  FADD.FTZ R9, -R10, -RZ ;  /* 0x800000ff0a097221 */ /* 0x000fe20000010100 */
[C---:B------:R-:W-:Y:S01]  /*1710*/  IMAD R0, R3.reuse, -0x800000, R0 ;  /* 0xff80000003007824 */ /* 0x040fe200078e0200 */
[----:B0-----:R-:W-:-:S04]  /*1720*/  IADD3 R10, PT, PT, R3, 0x7f, -R14 ;  /* 0x0000007f030a7810 */ /* 0x001fc80007ffe80e */
[----:B------:R-:W-:Y:S01]  /*1730*/  IADD3 R10, PT, PT, R10, R5, RZ ;  /* 0x000000050a0a7210 */ /* 0x000fe20007ffe0ff */
[----:B-1----:R-:W-:-:S04]  /*1740*/  FFMA R12, R7, R9, 1 ;  /* 0x3f800000070c7423 */ /* 0x002fc80000000009 */
[----:B------:R-:W-:-:S04]  /*1750*/  FFMA R16, R7, R12, R7 ;  /* 0x0000000c07107223 */ /* 0x000fc80000000007 */
[----:B------:R-:W-:-:S04]  /*1760*/  FFMA R7, R0, R16, RZ ;  /* 0x0000001000077223 */ /* 0x000fc800000000ff */
[----:B------:R-:W-:-:S04]  /*1770*/  FFMA R12, R9, R7, R0 ;  /* 0x00000007090c7223 */ /* 0x000fc80000000000 */
[----:B------:R-:W-:-:S04]  /*1780*/  FFMA R7, R16, R12, R7 ;  /* 0x0000000c10077223 */ /* 0x000fc80000000007 */
[----:B------:R-:W-:-:S04]  /*1790*/  FFMA R12, R9, R7, R0 ;  /* 0x00000007090c7223 */ /* 0x000fc80000000000 */
[----:B------:R-:W-:-:S05]  /*17a0*/  FFMA R0, R16, R12, R7 ;  /* 0x0000000c10007223 */ /* 0x000fca0000000007 */
[----:B------:R-:W-:-:S04]  /*17b0*/  SHF.R.U32.HI R3, RZ, 0x17, R0 ;  /* 0x00000017ff037819 */ /* 0x000fc80000011600 */
[----:B------:R-:W-:-:S05]  /*17c0*/  LOP3.LUT R3, R3, 0xff, RZ, 0xc0, !PT ;  /* 0x000000ff03037812 */ /* 0x000fca00078ec0ff */
[----:B------:R-:W-:-:S04]  /*17d0*/  IMAD.IADD R9, R3, 0x1, R10 ;  /* 0x0000000103097824 */ /* 0x000fc800078e020a */
[----:B------:R-:W-:-:S05]  /*17e0*/  VIADD R3, R9, 0xffffffff ;  /* 0xffffffff09037836 */ /* 0x000fca0000000000 */
[----:B------:R-:W-:-:S13]  /*17f0*/  ISETP.GE.U32.AND P0, PT, R3, 0xfe, PT ;  /* 0x000000fe0300780c */ /* 0x000fda0003f06070 */
[----:B------:R-:W-:Y:S05]  /*1800*/  @!P0 BRA `(.L_x_39) ;  /* 0x0000000000808947 */ /* 0x000fea0003800000 */
[----:B------:R-:W-:-:S13]  /*1810*/  ISETP.GT.AND P0, PT, R9, 0xfe, PT ;  /* 0x000000fe0900780c */ /* 0x000fda0003f04270 */
[----:B------:R-:W-:Y:S05]  /*1820*/  @P0 BRA `(.L_x_40) ;  /* 0x00000000006c0947 */ /* 0x000fea0003800000 */
[----:B------:R-:W-:-:S13]  /*1830*/  ISETP.GE.AND P0, PT, R9, 0x1, PT ;  /* 0x000000010900780c */ /* 0x000fda0003f06270 */
[----:B------:R-:W-:Y:S05]  /*1840*/  @P0 BRA `(.L_x_41) ;  /* 0x0000000000740947 */ /* 0x000fea0003800000 */
[----:B------:R-:W-:Y:S02]  /*1850*/  ISETP.GE.AND P0, PT, R9, -0x18, PT ;  /* 0xffffffe80900780c */ /* 0x000fe40003f06270 */
[----:B------:R-:W-:-:S11]  /*1860*/  LOP3.LUT R0, R0, 0x80000000, RZ, 0xc0, !PT ;  /* 0x8000000000007812 */ /* 0x000fd600078ec0ff */
[----:B------:R-:W-:Y:S05]  /*1870*/  @!P0 BRA `(.L_x_41) ;  /* 0x0000000000688947 */ /* 0x000fea0003800000 */
[CCC-:B------:R-:W-:Y:S01]  /*1880*/  FFMA.RZ R3, R16.reuse, R12.reuse, R7.reuse ;  /* 0x0000000c10037223 */ /* 0x1c0fe2000000c007 */
[CCC-:B------:R-:W-:Y:S01]  /*1890*/  FFMA.RM R10, R16.reuse, R12.reuse, R7.reuse ;  /* 0x0000000c100a7223 */ /* 0x1c0fe20000004007 */
[C---:B------:R-:W-:Y:S02]  /*18a0*/  ISETP.NE.AND P2, PT, R9.reuse, RZ, PT ;  /* 0x000000ff0900720c */ /* 0x040fe40003f45270 */
[----:B------:R-:W-:Y:S02]  /*18b0*/  ISETP.NE.AND P1, PT, R9, RZ, PT ;  /* 0x000000ff0900720c */ /* 0x000fe40003f25270 */
[----:B------:R-:W-:Y:S01]  /*18c0*/  LOP3.LUT R5, R3, 0x7fffff, RZ, 0xc0, !PT ;  /* 0x007fffff03057812 */ /* 0x000fe200078ec0ff */
[----:B------:R-:W-:Y:S01]  /*18d0*/  FFMA.RP R3, R16, R12, R7 ;  /* 0x0000000c10037223 */ /* 0x000fe20000008007 */
[----:B------:R-:W-:Y:S01]  /*18e0*/  IADD3 R12, PT, PT, R9, 0x20, RZ ;  /* 0x00000020090c7810 */ /* 0x000fe20007ffe0ff */
[----:B------:R-:W-:Y:S01]  /*18f0*/  IMAD.MOV R7, RZ, RZ, -R9 ;  /* 0x000000ffff077224 */ /* 0x000fe200078e0a09 */
[----:B------:R-:W-:-:S02]  /*1900*/  LOP3.LUT R5, R5, 0x800000, RZ, 0xfc, !PT ;  /* 0x0080000005057812 */ /* 0x000fc400078efcff */
[----:B------:R-:W-:Y:S02]  /*1910*/  FSETP.NEU.FTZ.AND P0, PT, R3, R10, PT ;  /* 0x0000000a0300720b */ /* 0x000fe40003f1d000 */
[----:B------:R-:W-:Y:S02]  /*1920*/  SHF.L.U32 R12, R5, R12, RZ ;  /* 0x0000000c050c7219 */ /* 0x000fe400000006ff */
[----:B------:R-:W-:Y:S02]  /*1930*/  SEL R10, R7, RZ, P2 ;  /* 0x000000ff070a7207 */ /* 0x000fe40001000000 */
[----:B------:R-:W-:Y:S02]  /*1940*/  ISETP.NE.AND P1, PT, R12, RZ, P1 ;  /* 0x000000ff0c00720c */ /* 0x000fe40000f25270 */
[----:B------:R-:W-:Y:S02]  /*1950*/  SHF.R.U32.HI R10, RZ, R10, R5 ;  /* 0x0000000aff0a7219 */ /* 0x000fe40000011605 */
[----:B------:R-:W-:-:S02]  /*1960*/  PLOP3.LUT P0, PT, P0, P1, PT, 0xf8, 0x8f ;  /* 0x00000000008f781c */ /* 0x000fc40000703f70 */
[----:B------:R-:W-:Y:S02]  /*1970*/  SHF.R.U32.HI R12, RZ, 0x1, R10 ;  /* 0x00000001ff0c7819 */ /* 0x000fe4000001160a */
[----:B------:R-:W-:-:S04]  /*1980*/  SEL R3, RZ, 0x1, !P0 ;  /* 0x00000001ff037807 */ /* 0x000fc80004000000 */
[----:B------:R-:W-:-:S04]  /*1990*/  LOP3.LUT R3, R3, 0x1, R12, 0xf8, !PT ;  /* 0x0000000103037812 */ /* 0x000fc800078ef80c */
[----:B------:R-:W-:-:S05]  /*19a0*/  LOP3.LUT R3, R3, R10, RZ, 0xc0, !PT ;  /* 0x0000000a03037212 */ /* 0x000fca00078ec0ff */
[----:B------:R-:W-:-:S05]  /*19b0*/  IMAD.IADD R3, R12, 0x1, R3 ;  /* 0x000000010c037824 */ /* 0x000fca00078e0203 */
[----:B------:R-:W-:Y:S01]  /*19c0*/  LOP3.LUT R0, R3, R0, RZ, 0xfc, !PT ;  /* 0x0000000003007212 */ /* 0x000fe200078efcff */
[----:B------:R-:W-:Y:S06]  /*19d0*/  BRA `(.L_x_41) ;  /* 0x0000000000107947 */ /* 0x000fec0003800000 */
.L_x_40:
[----:B------:R-:W-:-:S04]  /*19e0*/  LOP3.LUT R0, R0, 0x80000000, RZ, 0xc0, !PT ;  /* 0x8000000000007812 */ /* 0x000fc800078ec0ff */
[----:B------:R-:W-:Y:S01]  /*19f0*/  LOP3.LUT R0, R0, 0x7f800000, RZ, 0xfc, !PT ;  /* 0x7f80000000007812 */ /* 0x000fe200078efcff */
[----:B------:R-:W-:Y:S06]  /*1a00*/  BRA `(.L_x_41) ;  /* 0x0000000000047947 */ /* 0x000fec0003800000 */
.L_x_39:
[----:B------:R-:W-:-:S07]  /*1a10*/  LEA R0, R10, R0, 0x17 ;  /* 0x000000000a007211 */ /* 0x000fce00078eb8ff */
.L_x_41:
[----:B------:R-:W-:Y:S05]  /*1a20*/  BSYNC.RECONVERGENT B2 ;  /* 0x0000000000027941 */ /* 0x000fea0003800200 */
.L_x_38:
[----:B------:R-:W-:Y:S05]  /*1a30*/  BRA `(.L_x_42) ;  /* 0x0000000000207947 */ /* 0x000fea0003800000 */
.L_x_37:
[----:B------:R-:W-:-:S04]  /*1a40*/  LOP3.LUT R0, R3, 0x80000000, R0, 0x48, !PT ;  /* 0x8000000003007812 */ /* 0x000fc800078e4800 */
[----:B------:R-:W-:Y:S01]  /*1a50*/  LOP3.LUT R0, R0, 0x7f800000, RZ, 0xfc, !PT ;  /* 0x7f80000000007812 */ /* 0x000fe200078efcff */
[----:B------:R-:W-:Y:S06]  /*1a60*/  BRA `(.L_x_42) ;  /* 0x0000000000147947 */ /* 0x000fec0003800000 */
.L_x_36:
[----:B------:R-:W-:Y:S01]  /*1a70*/  LOP3.LUT R0, R3, 0x80000000, R0, 0x48, !PT ;  /* 0x8000000003007812 */ /* 0x000fe200078e4800 */
[----:B------:R-:W-:Y:S06]  /*1a80*/  BRA `(.L_x_42) ;  /* 0x00000000000c7947 */ /* 0x000fec0003800000 */
.L_x_35:
[----:B------:R-:W0:Y:S01]  /*1a90*/  MUFU.RSQ R0, -QNAN ;  /* 0xffc0000000007908 */ /* 0x000e220000001400 */
[----:B------:R-:W-:Y:S05]  /*1aa0*/  BRA `(.L_x_42) ;  /* 0x0000000000047947 */ /* 0x000fea0003800000 */
.L_x_34:
[----:B------:R-:W-:-:S07]  /*1ab0*/  FADD.FTZ R0, R0, R3 ;  /* 0x0000000300007221 */ /* 0x000fce0000010000 */
.L_x_42:
[----:B------:R-:W-:Y:S05]  /*1ac0*/  BSYNC.RECONVERGENT B1 ;  /* 0x0000000000017941 */ /* 0x000fea0003800200 */
.L_x_32:
[----:B------:R-:W-:-:S04]  /*1ad0*/  IMAD.MOV.U32 R9, RZ, RZ, 0x0 ;  /* 0x00000000ff097424 */ /* 0x000fc800078e00ff */
[----:B0-----:R-:W-:Y:S05]  /*1ae0*/  RET.REL.NODEC R8 `(_Z6kernelPhii) ;  /* 0xffffffe408447950 */ /* 0x001fea0003c3ffff */
.L_x_43:
[----:B------:R-:W-:-:S00]  /*1af0*/  BRA `(.L_x_43) ;  /* 0xfffffffc00fc7947 */ /* 0x000fc0000383ffff */
[----:B------:R-:W-:-:S00]  /*1b00*/  NOP ;  /* 0x0000000000007918 */ /* 0x000fc00000000000 */
[----:B------:R-:W-:-:S00]  /*1b10*/  NOP ;  /* 0x0000000000007918 */ /* 0x000fc00000000000 */
[----:B------:R-:W-:-:S00]  /*1b20*/  NOP ;  /* 0x0000000000007918 */ /* 0x000fc00000000000 */
[----:B------:R-:W-:-:S00]  /*1b30*/  NOP ;  /* 0x0000000000007918 */ /* 0x000fc00000000000 */
[----:B------:R-:W-:-:S00]  /*1b40*/  NOP ;  /* 0x0000000000007918 */ /* 0x000fc00000000000 */
[----:B------:R-:W-:-:S00]  /*1b50*/  NOP ;  /* 0x0000000000007918 */ /* 0x000fc00000000000 */
[----:B------:R-:W-:-:S00]  /*1b60*/  NOP ;  /* 0x0000000000007918 */ /* 0x000fc00000000000 */
[----:B------:R-:W-:-:S00]  /*1b70*/  NOP ;  /* 0x0000000000007918 */ /* 0x000fc00000000000 */
.L_x_46:


//--------------------- .nv.shared.reserved.0     --------------------------
	.section	.nv.shared.reserved.0,"aw",@nobits
	.weak		__nv_reservedSMEM_offset_0_alias
	.size		__nv_reservedSMEM_offset_0_alias, 0, 64
	.other		__nv_reservedSMEM_offset_0_alias,@"STO_CUDA_RESERVED_SHARED STV_DEFAULT"
__nv_reservedSMEM_offset_0_alias:
	.zero		0
	.zero		64


//--------------------- .nv.constant0._Z6kernelPhii --------------------------
	.section	.nv.constant0._Z6kernelPhii,"a",@progbits
	.sectionflags	@""
	.align	4
.nv.constant0._Z6kernelPhii:
	.zero		912


//--------------------- SYMBOLS --------------------------

	.type		.nv.reservedSmem.offset0,@object
	.size		.nv.reservedSmem.offset0,0x4
